	.target	sm_80

	.elftype	@"ET_EXEC"


//--------------------- .note.nv.tkinfo           --------------------------
	.section	.note.nv.tkinfo,"",@"SHT_NOTE"
	.sectionflags	@"SHF_NOTE_NV_TKINFO"
	.tkinfo
        /*0018*/ 	.word	0x00000002
        /*0030*/ 	.string	""
        /*0030*/ 	.string	"ptxas"
        /*0030*/ 	.string	"Cuda compilation tools, release 13.0, V13.0.88"
        /*0030*/ 	.string	"Build cuda_13.0.r13.0/compiler.36424714_0"
        /*0030*/ 	.string	"-v  -suppress-debug-info  -lineinfo  -arch sm_80 "



//--------------------- .note.nv.cuinfo           --------------------------
	.section	.note.nv.cuinfo,"",@"SHT_NOTE"
	.sectionflags	@"SHF_NOTE_NV_CUINFO"
        /*0018*/ 	.short	0x0002
        /*001a*/ 	.short	0x0050
        /*001c*/ 	.short	0x0082
	.zero		2


//--------------------- .nv.info                  --------------------------
	.section	.nv.info,"",@"SHT_CUDA_INFO"
	.align	4


	//----- nvinfo : EIATTR_REGCOUNT
	.align		4
        /*0000*/ 	.byte	0x04, 0x2f
        /*0002*/ 	.short	(.L_1 - .L_0)
	.align		4
.L_0:
        /*0004*/ 	.word	index@(matmul_kernel)
        /*0008*/ 	.word	0x000000f2


	//----- nvinfo : EIATTR_FRAME_SIZE
	.align		4
.L_1:
        /*000c*/ 	.byte	0x04, 0x11
        /*000e*/ 	.short	(.L_3 - .L_2)
	.align		4
.L_2:
        /*0010*/ 	.word	index@(matmul_kernel)
        /*0014*/ 	.word	0x00000000


	//----- nvinfo : EIATTR_MIN_STACK_SIZE
	.align		4
.L_3:
        /*0018*/ 	.byte	0x04, 0x12
        /*001a*/ 	.short	(.L_5 - .L_4)
	.align		4
.L_4:
        /*001c*/ 	.word	index@(matmul_kernel)
        /*0020*/ 	.word	0x00000000
.L_5:


//--------------------- .nv.info.matmul_kernel    --------------------------
	.section	.nv.info.matmul_kernel,"",@"SHT_CUDA_INFO"
	.sectionflags	@""
	.align	4


	//----- nvinfo : EIATTR_CUDA_API_VERSION
	.align		4
        /*0000*/ 	.byte	0x04, 0x37
        /*0002*/ 	.short	(.L_7 - .L_6)
.L_6:
        /*0004*/ 	.word	0x00000082


	//----- nvinfo : EIATTR_SW2861232_WAR
	.align		4
.L_7:
        /*0008*/ 	.byte	0x01, 0x35
	.zero		2


	//----- nvinfo : EIATTR_PARAM_CBANK
	.align		4
        /*000c*/ 	.byte	0x04, 0x0a
        /*000e*/ 	.short	(.L_9 - .L_8)
	.align		4
.L_8:
        /*0010*/ 	.word	index@(.nv.constant0.matmul_kernel)
        /*0014*/ 	.short	0x0160
        /*0016*/ 	.short	0x0050


	//----- nvinfo : EIATTR_CBANK_PARAM_SIZE
	.align		4
.L_9:
        /*0018*/ 	.byte	0x03, 0x19
        /*001a*/ 	.short	0x0050


	//----- nvinfo : EIATTR_KPARAM_INFO
	.align		4
        /*001c*/ 	.byte	0x04, 0x17
        /*001e*/ 	.short	(.L_11 - .L_10)
.L_10:
        /*0020*/ 	.word	0x00000000
        /*0024*/ 	.short	0x000d
        /*0026*/ 	.short	0x0048
        /*0028*/ 	.byte	0x00, 0xf4, 0x21, 0x00


	//----- nvinfo : EIATTR_KPARAM_INFO
	.align		4
.L_11:
        /*002c*/ 	.byte	0x04, 0x17
        /*002e*/ 	.short	(.L_13 - .L_12)
.L_12:
        /*0030*/ 	.word	0x00000000
        /*0034*/ 	.short	0x000c
        /*0036*/ 	.short	0x0040
        /*0038*/ 	.byte	0x00, 0xf4, 0x21, 0x00


	//----- nvinfo : EIATTR_KPARAM_INFO
	.align		4
.L_13:
        /*003c*/ 	.byte	0x04, 0x17
        /*003e*/ 	.short	(.L_15 - .L_14)
.L_14:
        /*0040*/ 	.word	0x00000000
        /*0044*/ 	.short	0x000b
        /*0046*/ 	.short	0x0038
        /*0048*/ 	.byte	0x00, 0xf0, 0x11, 0x00


	//----- nvinfo : EIATTR_KPARAM_INFO
	.align		4
.L_15:
        /*004c*/ 	.byte	0x04, 0x17
        /*004e*/ 	.short	(.L_17 - .L_16)
.L_16:
        /*0050*/ 	.word	0x00000000
        /*0054*/ 	.short	0x000a
        /*0056*/ 	.short	0x0034
        /*0058*/ 	.byte	0x00, 0xf0, 0x11, 0x00


	//----- nvinfo : EIATTR_KPARAM_INFO
	.align		4
.L_17:
        /*005c*/ 	.byte	0x04, 0x17
        /*005e*/ 	.short	(.L_19 - .L_18)
.L_18:
        /*0060*/ 	.word	0x00000000
        /*0064*/ 	.short	0x0009
        /*0066*/ 	.short	0x0030
        /*0068*/ 	.byte	0x00, 0xf0, 0x11, 0x00


	//----- nvinfo : EIATTR_KPARAM_INFO
	.align		4
.L_19:
        /*006c*/ 	.byte	0x04, 0x17
        /*006e*/ 	.short	(.L_21 - .L_20)
.L_20:
        /*0070*/ 	.word	0x00000000
        /*0074*/ 	.short	0x0008
        /*0076*/ 	.short	0x002c
        /*0078*/ 	.byte	0x00, 0xf0, 0x11, 0x00


	//----- nvinfo : EIATTR_KPARAM_INFO
	.align		4
.L_21:
        /*007c*/ 	.byte	0x04, 0x17
        /*007e*/ 	.short	(.L_23 - .L_22)
.L_22:
        /*0080*/ 	.word	0x00000000
        /*0084*/ 	.short	0x0007
        /*0086*/ 	.short	0x0028
        /*0088*/ 	.byte	0x00, 0xf0, 0x11, 0x00


	//----- nvinfo : EIATTR_KPARAM_INFO
	.align		4
.L_23:
        /*008c*/ 	.byte	0x04, 0x17
        /*008e*/ 	.short	(.L_25 - .L_24)
.L_24:
        /*0090*/ 	.word	0x00000000
        /*0094*/ 	.short	0x0006
        /*0096*/ 	.short	0x0024
        /*0098*/ 	.byte	0x00, 0xf0, 0x11, 0x00


	//----- nvinfo : EIATTR_KPARAM_INFO
	.align		4
.L_25:
        /*009c*/ 	.byte	0x04, 0x17
        /*009e*/ 	.short	(.L_27 - .L_26)
.L_26:
        /*00a0*/ 	.word	0x00000000
        /*00a4*/ 	.short	0x0005
        /*00a6*/ 	.short	0x0020
        /*00a8*/ 	.byte	0x00, 0xf0, 0x11, 0x00


	//----- nvinfo : EIATTR_KPARAM_INFO
	.align		4
.L_27:
        /*00ac*/ 	.byte	0x04, 0x17
        /*00ae*/ 	.short	(.L_29 - .L_28)
.L_28:
        /*00b0*/ 	.word	0x00000000
        /*00b4*/ 	.short	0x0004
        /*00b6*/ 	.short	0x001c
        /*00b8*/ 	.byte	0x00, 0xf0, 0x11, 0x00


	//----- nvinfo : EIATTR_KPARAM_INFO
	.align		4
.L_29:
        /*00bc*/ 	.byte	0x04, 0x17
        /*00be*/ 	.short	(.L_31 - .L_30)
.L_30:
        /*00c0*/ 	.word	0x00000000
        /*00c4*/ 	.short	0x0003
        /*00c6*/ 	.short	0x0018
        /*00c8*/ 	.byte	0x00, 0xf0, 0x11, 0x00


	//----- nvinfo : EIATTR_KPARAM_INFO
	.align		4
.L_31:
        /*00cc*/ 	.byte	0x04, 0x17
        /*00ce*/ 	.short	(.L_33 - .L_32)
.L_32:
        /*00d0*/ 	.word	0x00000000
        /*00d4*/ 	.short	0x0002
        /*00d6*/ 	.short	0x0010
        /*00d8*/ 	.byte	0x00, 0xf4, 0x21, 0x00


	//----- nvinfo : EIATTR_KPARAM_INFO
	.align		4
.L_33:
        /*00dc*/ 	.byte	0x04, 0x17
        /*00de*/ 	.short	(.L_35 - .L_34)
.L_34:
        /*00e0*/ 	.word	0x00000000
        /*00e4*/ 	.short	0x0001
        /*00e6*/ 	.short	0x0008
        /*00e8*/ 	.byte	0x00, 0xf4, 0x21, 0x00


	//----- nvinfo : EIATTR_KPARAM_INFO
	.align		4
.L_35:
        /*00ec*/ 	.byte	0x04, 0x17
        /*00ee*/ 	.short	(.L_37 - .L_36)
.L_36:
        /*00f0*/ 	.word	0x00000000
        /*00f4*/ 	.short	0x0000
        /*00f6*/ 	.short	0x0000
        /*00f8*/ 	.byte	0x00, 0xf4, 0x21, 0x00


	//----- nvinfo : EIATTR_MAXREG_COUNT
	.align		4
.L_37:
        /*00fc*/ 	.byte	0x03, 0x1b
        /*00fe*/ 	.short	0x00ff


	//----- nvinfo : EIATTR_NUM_BARRIERS
	.align		4
        /*0100*/ 	.byte	0x02, 0x4c
        /*0102*/ 	.byte	0x01
	.zero		1


	//----- nvinfo : EIATTR_MERCURY_ISA_VERSION
	.align		4
        /*0104*/ 	.byte	0x03, 0x5f
        /*0106*/ 	.short	0x0000


	//----- nvinfo : EIATTR_EXIT_INSTR_OFFSETS
	.align		4
        /*0108*/ 	.byte	0x04, 0x1c
        /*010a*/ 	.short	(.L_39 - .L_38)


	//   ....[0]....
.L_38:
        /*010c*/ 	.word	0x000046a0


	//   ....[1]....
        /*0110*/ 	.word	0x000046d0


	//----- nvinfo : EIATTR_REQNTID
	.align		4
.L_39:
        /*0114*/ 	.byte	0x04, 0x10
        /*0116*/ 	.short	(.L_41 - .L_40)
.L_40:
        /*0118*/ 	.word	0x00000080
        /*011c*/ 	.word	0x00000001
        /*0120*/ 	.word	0x00000001
.L_41:


//--------------------- .nv.callgraph             --------------------------
	.section	.nv.callgraph,"",@"SHT_CUDA_CALLGRAPH"
	.align	4
	.sectionentsize	8
	.align		4
        /*0000*/ 	.word	0x00000000
	.align		4
        /*0004*/ 	.word	0xffffffff
	.align		4
        /*0008*/ 	.word	0x00000000
	.align		4
        /*000c*/ 	.word	0xfffffffe
	.align		4
        /*0010*/ 	.word	0x00000000
	.align		4
        /*0014*/ 	.word	0xfffffffd
	.align		4
        /*0018*/ 	.word	0x00000000
	.align		4
        /*001c*/ 	.word	0xfffffffc


//--------------------- .nv.rel.action            --------------------------
	.section	.nv.rel.action,"",@"SHT_CUDA_RELOCINFO"
	.align	8
	.sectionentsize	8
        /*0000*/ 	.byte	0x73, 0x00, 0x00, 0x00, 0x00, 0x00, 0x00, 0x00, 0x00, 0x00, 0x00, 0x11, 0x25, 0x00, 0x05, 0x36


//--------------------- .nv.constant0.matmul_kernel --------------------------
	.section	.nv.constant0.matmul_kernel,"a",@progbits
	.sectionflags	@""
	.align	4
.nv.constant0.matmul_kernel:
	.zero		432


//--------------------- .text.matmul_kernel       --------------------------
	.section	.text.matmul_kernel,"ax",@progbits
	.sectioninfo	@"SHI_REGISTERS=242"
	.align	128
        .global         matmul_kernel
        .type           matmul_kernel,@function
        .size           matmul_kernel,(.L_x_5 - matmul_kernel)
        .other          matmul_kernel,@"STO_CUDA_ENTRY STV_DEFAULT"
matmul_kernel:
.text.matmul_kernel:
[----:B------:R-:W-:Y:S02]  /*0000*/  IMAD.MOV.U32 R1, RZ, RZ, c[0x0][0x28] ;  /* 0x00000a00ff017624 */ /* 0x000fe400078e00ff */
[----:B------:R-:W-:Y:S01]  /*0010*/  IMAD.MOV.U32 R0, RZ, RZ, c[0x0][0x17c] ;  /* 0x00005f00ff007624 */ /* 0x000fe200078e00ff */
[----:B------:R-:W0:Y:S01]  /*0020*/  S2R R5, SR_CTAID.X ;  /* 0x0000000000057919 */ /* 0x000e220000002500 */
[----:B------:R-:W-:Y:S02]  /*0030*/  ULDC UR4, c[0x0][0x180] ;  /* 0x0000600000047ab9 */ /* 0x000fe40000000800 */
[----:B------:R-:W-:Y:S01]  /*0040*/  ULDC.64 UR6, c[0x0][0x118] ;  /* 0x0000460000067ab9 */ /* 0x000fe20000000a00 */
[----:B------:R-:W-:-:S04]  /*0050*/  IADD3 R0, R0, 0x3f, RZ ;  /* 0x0000003f00007810 */ /* 0x000fc80007ffe0ff */
[----:B------:R-:W-:-:S04]  /*0060*/  SHF.R.S32.HI R3, RZ, 0x1f, R0 ;  /* 0x0000001fff037819 */ /* 0x000fc80000011400 */
[----:B------:R-:W-:-:S04]  /*0070*/  LEA.HI R3, R3, R0, RZ, 0x6 ;  /* 0x0000000003037211 */ /* 0x000fc800078f30ff */
[----:B------:R-:W-:-:S05]  /*0080*/  SHF.R.S32.HI R3, RZ, 0x6, R3 ;  /* 0x00000006ff037819 */ /* 0x000fca0000011403 */
[----:B------:R-:W-:Y:S01]  /*0090*/  IMAD.SHL.U32 R4, R3, 0x8, RZ ;  /* 0x0000000803047824 */ /* 0x000fe200078e00ff */
[----:B0-----:R-:W-:-:S04]  /*00a0*/  IABS R8, R5 ;  /* 0x0000000500087213 */ /* 0x001fc80000000000 */
[-C--:B------:R-:W-:Y:S02]  /*00b0*/  IABS R7, R4.reuse ;  /* 0x0000000400077213 */ /* 0x080fe40000000000 */
[----:B------:R-:W-:Y:S02]  /*00c0*/  IABS R10, R4 ;  /* 0x00000004000a7213 */ /* 0x000fe40000000000 */
[----:B------:R-:W0:Y:S08]  /*00d0*/  I2F.RP R0, R7 ;  /* 0x0000000700007306 */ /* 0x000e300000209400 */
[----:B0-----:R-:W0:Y:S02]  /*00e0*/  MUFU.RCP R0, R0 ;  /* 0x0000000000007308 */ /* 0x001e240000001000 */
[----:B0-----:R-:W-:Y:S01]  /*00f0*/  IADD3 R2, R0, 0xffffffe, RZ ;  /* 0x0ffffffe00027810 */ /* 0x001fe20007ffe0ff */
[----:B------:R-:W-:-:S05]  /*0100*/  IMAD.MOV R0, RZ, RZ, -R10 ;  /* 0x000000ffff007224 */ /* 0x000fca00078e0a0a */
[----:B------:R0:W1:Y:S02]  /*0110*/  F2I.FTZ.U32.TRUNC.NTZ R3, R2 ;  /* 0x0000000200037305 */ /* 0x000064000021f000 */
[----:B0-----:R-:W-:Y:S02]  /*0120*/  IMAD.MOV.U32 R2, RZ, RZ, RZ ;  /* 0x000000ffff027224 */ /* 0x001fe400078e00ff */
[----:B-1----:R-:W-:-:S04]  /*0130*/  IMAD.MOV R6, RZ, RZ, -R3 ;  /* 0x000000ffff067224 */ /* 0x002fc800078e0a03 */
[----:B------:R-:W-:Y:S02]  /*0140*/  IMAD R9, R6, R7, RZ ;  /* 0x0000000706097224 */ /* 0x000fe400078e02ff */
[----:B------:R-:W-:Y:S02]  /*0150*/  IMAD.MOV.U32 R6, RZ, RZ, R8 ;  /* 0x000000ffff067224 */ /* 0x000fe400078e0008 */
[----:B------:R-:W-:-:S06]  /*0160*/  IMAD.HI.U32 R3, R3, R9, R2 ;  /* 0x0000000903037227 */ /* 0x000fcc00078e0002 */
[----:B------:R-:W-:-:S04]  /*0170*/  IMAD.HI.U32 R3, R3, R6, RZ ;  /* 0x0000000603037227 */ /* 0x000fc800078e00ff */
[----:B------:R-:W-:-:S05]  /*0180*/  IMAD R0, R3, R0, R6 ;  /* 0x0000000003007224 */ /* 0x000fca00078e0206 */
[----:B------:R-:W-:-:S13]  /*0190*/  ISETP.GT.U32.AND P1, PT, R7, R0, PT ;  /* 0x000000000700720c */ /* 0x000fda0003f24070 */
[----:B------:R-:W-:Y:S01]  /*01a0*/  @!P1 IMAD.IADD R0, R0, 0x1, -R7 ;  /* 0x0000000100009824 */ /* 0x000fe200078e0a07 */
[----:B------:R-:W-:Y:S02]  /*01b0*/  @!P1 IADD3 R3, R3, 0x1, RZ ;  /* 0x0000000103039810 */ /* 0x000fe40007ffe0ff */
[----:B------:R-:W-:Y:S02]  /*01c0*/  ISETP.NE.AND P1, PT, R4, RZ, PT ;  /* 0x000000ff0400720c */ /* 0x000fe40003f25270 */
[----:B------:R-:W-:Y:S02]  /*01d0*/  ISETP.GE.U32.AND P0, PT, R0, R7, PT ;  /* 0x000000070000720c */ /* 0x000fe40003f06070 */
[----:B------:R-:W-:-:S04]  /*01e0*/  LOP3.LUT R0, R5, R4, RZ, 0x3c, !PT ;  /* 0x0000000405007212 */ /* 0x000fc800078e3cff */
[----:B------:R-:W-:Y:S01]  /*01f0*/  ISETP.GE.AND P2, PT, R0, RZ, PT ;  /* 0x000000ff0000720c */ /* 0x000fe20003f46270 */
[----:B------:R-:W-:-:S05]  /*0200*/  IMAD.MOV.U32 R0, RZ, RZ, 0x1f ;  /* 0x0000001fff007424 */ /* 0x000fca00078e00ff */
[----:B------:R-:W-:Y:S02]  /*0210*/  IADD3 R0, R0, c[0x0][0x178], RZ ;  /* 0x00005e0000007a10 */ /* 0x000fe40007ffe0ff */
[----:B------:R-:W-:-:S05]  /*0220*/  @P0 IADD3 R3, R3, 0x1, RZ ;  /* 0x0000000103030810 */ /* 0x000fca0007ffe0ff */
[----:B------:R-:W-:Y:S01]  /*0230*/  IMAD.MOV.U32 R2, RZ, RZ, R3 ;  /* 0x000000ffff027224 */ /* 0x000fe200078e0003 */
[----:B------:R-:W-:-:S03]  /*0240*/  SHF.R.S32.HI R3, RZ, 0x1f, R0 ;  /* 0x0000001fff037819 */ /* 0x000fc60000011400 */
[----:B------:R-:W-:Y:S01]  /*0250*/  @!P2 IMAD.MOV R2, RZ, RZ, -R2 ;  /* 0x000000ffff02a224 */ /* 0x000fe200078e0a02 */
[----:B------:R-:W-:Y:S02]  /*0260*/  @!P1 LOP3.LUT R2, RZ, R4, RZ, 0x33, !PT ;  /* 0x00000004ff029212 */ /* 0x000fe400078e33ff */
[----:B------:R-:W-:-:S03]  /*0270*/  LEA.HI R3, R3, R0, RZ, 0x5 ;  /* 0x0000000003037211 */ /* 0x000fc600078f28ff */
[----:B------:R-:W-:Y:S02]  /*0280*/  IMAD.SHL.U32 R6, R2, 0x8, RZ ;  /* 0x0000000802067824 */ /* 0x000fe400078e00ff */
[----:B------:R-:W-:-:S03]  /*0290*/  IMAD.MOV R2, RZ, RZ, -R2 ;  /* 0x000000ffff027224 */ /* 0x000fc600078e0a02 */
[----:B------:R-:W-:Y:S01]  /*02a0*/  LEA.HI.SX32 R3, R3, -R6, 0x1b ;  /* 0x8000000603037211 */ /* 0x000fe200078fdaff */
[----:B------:R-:W-:-:S03]  /*02b0*/  IMAD R4, R4, R2, R5 ;  /* 0x0000000204047224 */ /* 0x000fc600078e0205 */
[----:B------:R-:W-:Y:S02]  /*02c0*/  IMNMX R11, R3, 0x8, PT ;  /* 0x00000008030b7817 */ /* 0x000fe40003800200 */
[----:B------:R-:W-:Y:S02]  /*02d0*/  IABS R9, R4 ;  /* 0x0000000400097213 */ /* 0x000fe40000000000 */
[----:B------:R-:W-:-:S04]  /*02e0*/  IABS R7, R11 ;  /* 0x0000000b00077213 */ /* 0x000fc80000000000 */
[----:B------:R-:W0:Y:S08]  /*02f0*/  I2F.RP R0, R7 ;  /* 0x0000000700007306 */ /* 0x000e300000209400 */
[----:B0-----:R-:W0:Y:S02]  /*0300*/  MUFU.RCP R0, R0 ;  /* 0x0000000000007308 */ /* 0x001e240000001000 */
[----:B0-----:R-:W-:-:S06]  /*0310*/  IADD3 R3, R0, 0xffffffe, RZ ;  /* 0x0ffffffe00037810 */ /* 0x001fcc0007ffe0ff */
[----:B------:R-:W0:Y:S02]  /*0320*/  F2I.FTZ.U32.TRUNC.NTZ R3, R3 ;  /* 0x0000000300037305 */ /* 0x000e24000021f000 */
[----:B0-----:R-:W-:-:S04]  /*0330*/  IMAD.MOV R8, RZ, RZ, -R3 ;  /* 0x000000ffff087224 */ /* 0x001fc800078e0a03 */
[----:B------:R-:W-:Y:S01]  /*0340*/  IMAD.MOV.U32 R2, RZ, RZ, R8 ;  /* 0x000000ffff027224 */ /* 0x000fe200078e0008 */
[----:B------:R-:W-:-:S03]  /*0350*/  IABS R8, R11 ;  /* 0x0000000b00087213 */ /* 0x000fc60000000000 */
[----:B------:R-:W-:Y:S02]  /*0360*/  IMAD R5, R2, R7, RZ ;  /* 0x0000000702057224 */ /* 0x000fe400078e02ff */
[----:B------:R-:W-:Y:S02]  /*0370*/  IMAD.MOV.U32 R2, RZ, RZ, RZ ;  /* 0x000000ffff027224 */ /* 0x000fe400078e00ff */
[----:B------:R-:W-:Y:S02]  /*0380*/  IMAD.MOV R0, RZ, RZ, -R8 ;  /* 0x000000ffff007224 */ /* 0x000fe400078e0a08 */
        /* <DEDUP_REMOVED lines=9> */
[----:B------:R-:W-:Y:S02]  /*0420*/  ISETP.GE.AND P2, PT, R0, RZ, PT ;  /* 0x000000ff0000720c */ /* 0x000fe40003f46270 */
[----:B------:R-:W0:Y:S05]  /*0430*/  S2R R0, SR_TID.X ;  /* 0x0000000000007919 */ /* 0x000e2a0000002100 */
[----:B------:R-:W-:-:S05]  /*0440*/  @P0 IADD3 R2, R2, 0x1, RZ ;  /* 0x0000000102020810 */ /* 0x000fca0007ffe0ff */
[----:B------:R-:W-:-:S04]  /*0450*/  IMAD.MOV.U32 R112, RZ, RZ, R2 ;  /* 0x000000ffff707224 */ /* 0x000fc800078e0002 */
[----:B------:R-:W-:Y:S01]  /*0460*/  @!P2 IMAD.MOV R112, RZ, RZ, -R112 ;  /* 0x000000ffff70a224 */ /* 0x000fe200078e0a70 */
[----:B------:R-:W-:-:S05]  /*0470*/  @!P1 LOP3.LUT R112, RZ, R11, RZ, 0x33, !PT ;  /* 0x0000000bff709212 */ /* 0x000fca00078e33ff */
[----:B------:R-:W-:Y:S02]  /*0480*/  IMAD.MOV R2, RZ, RZ, -R112 ;  /* 0x000000ffff027224 */ /* 0x000fe400078e0a70 */
[----:B------:R-:W-:Y:S02]  /*0490*/  IMAD.SHL.U32 R112, R112, 0x40, RZ ;  /* 0x0000004070707824 */ /* 0x000fe400078e00ff */
[----:B------:R-:W-:Y:S01]  /*04a0*/  IMAD R2, R11, R2, R4 ;  /* 0x000000020b027224 */ /* 0x000fe200078e0204 */
[----:B0-----:R-:W-:Y:S01]  /*04b0*/  LOP3.LUT R3, R0, 0x1f, RZ, 0xc0, !PT ;  /* 0x0000001f00037812 */ /* 0x001fe200078ec0ff */
[----:B------:R-:W-:Y:S01]  /*04c0*/  IMAD.MOV.U32 R4, RZ, RZ, c[0x0][0x180] ;  /* 0x00006000ff047624 */ /* 0x000fe200078e00ff */
[----:B------:R-:W-:Y:S01]  /*04d0*/  SHF.R.U32.HI R109, RZ, 0x5, R0 ;  /* 0x00000005ff6d7819 */ /* 0x000fe20000011600 */
[----:B------:R-:W-:Y:S01]  /*04e0*/  IMAD.IADD R2, R6, 0x1, R2 ;  /* 0x0000000106027824 */ /* 0x000fe200078e0202 */
[----:B------:R-:W-:Y:S02]  /*04f0*/  LOP3.LUT R5, R0, 0x40, RZ, 0xc0, !PT ;  /* 0x0000004000057812 */ /* 0x000fe400078ec0ff */
[----:B------:R-:W-:Y:S01]  /*0500*/  SGXT.U32 R109, R109, 0x2 ;  /* 0x000000026d6d781a */ /* 0x000fe20000000000 */
[----:B------:R-:W-:Y:S01]  /*0510*/  IMAD R108, R2, 0x20, R3 ;  /* 0x00000020026c7824 */ /* 0x000fe200078e0203 */
[----:B------:R-:W-:-:S02]  /*0520*/  IADD3 R2, R4, 0x3f, RZ ;  /* 0x0000003f04027810 */ /* 0x000fc40007ffe0ff */
[----:B------:R-:W-:Y:S02]  /*0530*/  LOP3.LUT R110, R0, 0x60, RZ, 0xc0, !PT ;  /* 0x00000060006e7812 */ /* 0x000fe400078ec0ff */
[----:B------:R-:W-:Y:S02]  /*0540*/  ISETP.GT.AND P0, PT, R2, 0x3f, PT ;  /* 0x0000003f0200780c */ /* 0x000fe40003f04270 */
[C---:B------:R-:W-:Y:S02]  /*0550*/  LOP3.LUT R130, R109.reuse, 0x4, RZ, 0xfc, !PT ;  /* 0x000000046d827812 */ /* 0x040fe400078efcff */
[C---:B------:R-:W-:Y:S02]  /*0560*/  LOP3.LUT R132, R109.reuse, 0x8, RZ, 0xfc, !PT ;  /* 0x000000086d847812 */ /* 0x040fe400078efcff */
[C---:B------:R-:W-:Y:S02]  /*0570*/  LOP3.LUT R134, R109.reuse, 0xc, RZ, 0xfc, !PT ;  /* 0x0000000c6d867812 */ /* 0x040fe400078efcff */
[----:B------:R-:W-:-:S02]  /*0580*/  LOP3.LUT R136, R109, 0x10, RZ, 0xfc, !PT ;  /* 0x000000106d887812 */ /* 0x000fc400078efcff */
[C---:B------:R-:W-:Y:S02]  /*0590*/  LOP3.LUT R138, R109.reuse, 0x14, RZ, 0xfc, !PT ;  /* 0x000000146d8a7812 */ /* 0x040fe400078efcff */
[C---:B------:R-:W-:Y:S02]  /*05a0*/  LOP3.LUT R140, R109.reuse, 0x18, RZ, 0xfc, !PT ;  /* 0x000000186d8c7812 */ /* 0x040fe400078efcff */
        /* <DEDUP_REMOVED lines=8> */
[----:B------:R-:W-:Y:S01]  /*0630*/  LOP3.LUT R160, R109, 0x3c, RZ, 0xfc, !PT ;  /* 0x0000003c6da07812 */ /* 0x000fe200078efcff */
[----:B------:R-:W-:Y:S05]  /*0640*/  @P0 BRA `(.L_x_0) ;  /* 0x0000007000000947 */ /* 0x000fea0003800000 */
[C---:B------:R-:W-:Y:S01]  /*0650*/  IMAD.SHL.U32 R111, R0.reuse, 0x2, RZ ;  /* 0x00000002006f7824 */ /* 0x040fe200078e00ff */
[----:B------:R-:W-:Y:S01]  /*0660*/  CS2R R20, SRZ ;  /* 0x0000000000147805 */ /* 0x000fe2000001ff00 */
[----:B------:R-:W-:Y:S01]  /*0670*/  IMAD.SHL.U32 R113, R0, 0x8, RZ ;  /* 0x0000000800717824 */ /* 0x000fe200078e00ff */
[----:B------:R-:W-:Y:S01]  /*0680*/  CS2R R22, SRZ ;  /* 0x0000000000167805 */ /* 0x000fe2000001ff00 */
[----:B------:R-:W-:Y:S01]  /*0690*/  CS2R R32, SRZ ;  /* 0x0000000000207805 */ /* 0x000fe2000001ff00 */
[----:B------:R-:W-:Y:S01]  /*06a0*/  CS2R R34, SRZ ;  /* 0x0000000000227805 */ /* 0x000fe2000001ff00 */
[----:B------:R-:W-:Y:S05]  /*06b0*/  BRA `(.L_x_1) ;  /* 0x000036e000007947 */ /* 0x000fea0003800000 */
.L_x_0:
[----:B------:R-:W-:Y:S01]  /*06c0*/  IABS R3, c[0x0][0x17c] ;  /* 0x00005f0000037a13 */ /* 0x000fe20000000000 */
[C---:B------:R-:W-:Y:S01]  /*06d0*/  IMAD.SHL.U32 R113, R0.reuse, 0x8, RZ ;  /* 0x0000000800717824 */ /* 0x040fe200078e00ff */
[C---:B------:R-:W-:Y:S01]  /*06e0*/  LEA.HI R4, R5.reuse, R112, RZ, 0x1a ;  /* 0x0000007005047211 */ /* 0x040fe200078fd0ff */
[C---:B------:R-:W-:Y:S01]  /*06f0*/  IMAD.SHL.U32 R111, R0.reuse, 0x2, RZ ;  /* 0x00000002006f7824 */ /* 0x040fe200078e00ff */
[----:B------:R-:W0:Y:S01]  /*0700*/  I2F.RP R9, R3 ;  /* 0x0000000300097306 */ /* 0x000e220000209400 */
[----:B------:R-:W-:Y:S01]  /*0710*/  ISETP.NE.U32.AND P6, PT, R5, RZ, PT ;  /* 0x000000ff0500720c */ /* 0x000fe20003fc5070 */
[----:B------:R-:W-:Y:S01]  /*0720*/  IMAD.SHL.U32 R116, R0, 0x20, RZ ;  /* 0x0000002000747824 */ /* 0x000fe200078e00ff */
[----:B------:R-:W-:Y:S01]  /*0730*/  IADD3 R8, R4, 0x3e, RZ ;  /* 0x0000003e04087810 */ /* 0x000fe20007ffe0ff */
[----:B------:R-:W-:Y:S01]  /*0740*/  IMAD.MOV.U32 R149, RZ, RZ, c[0x0][0x18c] ;  /* 0x00006300ff957624 */ /* 0x000fe200078e00ff */
[----:B------:R-:W-:Y:S01]  /*0750*/  SEL R114, RZ, 0x90, !P6 ;  /* 0x00000090ff727807 */ /* 0x000fe20007000000 */
[----:B------:R-:W-:Y:S01]  /*0760*/  IMAD.MOV.U32 R151, RZ, RZ, c[0x0][0x188] ;  /* 0x00006200ff977624 */ /* 0x000fe200078e00ff */
[----:B------:R-:W-:Y:S01]  /*0770*/  IABS R12, R8 ;  /* 0x00000008000c7213 */ /* 0x000fe20000000000 */
[----:B------:R-:W-:Y:S01]  /*0780*/  IMAD R117, R109, c[0x0][0x188], RZ ;  /* 0x000062006d757a24 */ /* 0x000fe200078e02ff */
[----:B------:R-:W-:Y:S01]  /*0790*/  ISETP.GE.AND P5, PT, R8, RZ, PT ;  /* 0x000000ff0800720c */ /* 0x000fe20003fa6270 */
[----:B------:R-:W-:Y:S01]  /*07a0*/  IMAD R119, R160, c[0x0][0x188], RZ ;  /* 0x00006200a0777a24 */ /* 0x000fe200078e02ff */
[C---:B------:R-:W-:Y:S01]  /*07b0*/  IADD3 R8, R4.reuse, 0x38, RZ ;  /* 0x0000003804087810 */ /* 0x040fe20007ffe0ff */
[----:B------:R-:W-:Y:S01]  /*07c0*/  IMAD R121, R159, c[0x0][0x188], RZ ;  /* 0x000062009f797a24 */ /* 0x000fe200078e02ff */
[----:B------:R-:W-:Y:S01]  /*07d0*/  IADD3 R13, R4, 0x34, RZ ;  /* 0x00000034040d7810 */ /* 0x000fe20007ffe0ff */
[----:B------:R-:W-:Y:S01]  /*07e0*/  IMAD R123, R158, c[0x0][0x188], RZ ;  /* 0x000062009e7b7a24 */ /* 0x000fe200078e02ff */
[----:B------:R-:W-:Y:S01]  /*07f0*/  IADD3 R15, R4, 0x2e, RZ ;  /* 0x0000002e040f7810 */ /* 0x000fe20007ffe0ff */
[----:B0-----:R-:W0:Y:S01]  /*0800*/  MUFU.RCP R9, R9 ;  /* 0x0000000900097308 */ /* 0x001e220000001000 */
[----:B------:R-:W-:Y:S01]  /*0810*/  IABS R18, R13 ;  /* 0x0000000d00127213 */ /* 0x000fe20000000000 */
[----:B------:R-:W-:Y:S01]  /*0820*/  IMAD R125, R152, c[0x0][0x188], RZ ;  /* 0x00006200987d7a24 */ /* 0x000fe200078e02ff */
[----:B------:R-:W-:Y:S01]  /*0830*/  IABS R24, R15 ;  /* 0x0000000f00187213 */ /* 0x000fe20000000000 */
[----:B------:R-:W-:Y:S01]  /*0840*/  IMAD R127, R150, c[0x0][0x188], RZ ;  /* 0x00006200967f7a24 */ /* 0x000fe200078e02ff */
[----:B------:R-:W-:Y:S01]  /*0850*/  IADD3 R17, R4, 0x2c, RZ ;  /* 0x0000002c04117810 */ /* 0x000fe20007ffe0ff */
[----:B------:R-:W-:Y:S01]  /*0860*/  IMAD R129, R148, c[0x0][0x188], RZ ;  /* 0x0000620094817a24 */ /* 0x000fe200078e02ff */
[----:B------:R-:W-:Y:S01]  /*0870*/  IADD3 R19, R4, 0x2a, RZ ;  /* 0x0000002a04137810 */ /* 0x000fe20007ffe0ff */
[----:B------:R-:W-:Y:S01]  /*0880*/  IMAD R131, R146, c[0x0][0x188], RZ ;  /* 0x0000620092837a24 */ /* 0x000fe200078e02ff */
[----:B------:R-:W-:Y:S01]  /*0890*/  IABS R26, R17 ;  /* 0x00000011001a7213 */ /* 0x000fe20000000000 */
[----:B------:R-:W-:Y:S01]  /*08a0*/  IMAD R133, R144, c[0x0][0x188], RZ ;  /* 0x0000620090857a24 */ /* 0x000fe200078e02ff */
[----:B------:R-:W-:Y:S01]  /*08b0*/  IABS R28, R19 ;  /* 0x00000013001c7213 */ /* 0x000fe20000000000 */
[----:B------:R-:W-:Y:S01]  /*08c0*/  IMAD R135, R142, c[0x0][0x188], RZ ;  /* 0x000062008e877a24 */ /* 0x000fe200078e02ff */
[----:B------:R-:W-:Y:S01]  /*08d0*/  IADD3 R21, R4, 0x22, RZ ;  /* 0x0000002204157810 */ /* 0x000fe20007ffe0ff */
[----:B------:R-:W-:Y:S01]  /*08e0*/  IMAD R137, R140, c[0x0][0x188], RZ ;  /* 0x000062008c897a24 */ /* 0x000fe200078e02ff */
[----:B------:R-:W-:Y:S01]  /*08f0*/  IABS R72, c[0x0][0x178] ;  /* 0x00005e0000487a13 */ /* 0x000fe20000000000 */
[----:B------:R-:W-:Y:S01]  /*0900*/  IMAD R139, R138, c[0x0][0x188], RZ ;  /* 0x000062008a8b7a24 */ /* 0x000fe200078e02ff */
[----:B0-----:R-:W-:Y:S01]  /*0910*/  IADD3 R6, R9, 0xffffffe, RZ ;  /* 0x0ffffffe09067810 */ /* 0x001fe20007ffe0ff */
[----:B------:R-:W-:Y:S01]  /*0920*/  IMAD R141, R136, c[0x0][0x188], RZ ;  /* 0x00006200888d7a24 */ /* 0x000fe200078e02ff */
[----:B------:R-:W-:Y:S01]  /*0930*/  IABS R36, R21 ;  /* 0x0000001500247213 */ /* 0x000fe20000000000 */
[----:B------:R-:W-:Y:S01]  /*0940*/  IMAD R143, R134, c[0x0][0x188], RZ ;  /* 0x00006200868f7a24 */ /* 0x000fe200078e02ff */
[----:B------:R0:W1:Y:S01]  /*0950*/  F2I.FTZ.U32.TRUNC.NTZ R7, R6 ;  /* 0x0000000600077305 */ /* 0x000062000021f000 */
[----:B------:R-:W-:Y:S01]  /*0960*/  IADD3 R23, R4, 0x10, RZ ;  /* 0x0000001004177810 */ /* 0x000fe20007ffe0ff */
[----:B------:R-:W-:Y:S01]  /*0970*/  IMAD R145, R132, c[0x0][0x188], RZ ;  /* 0x0000620084917a24 */ /* 0x000fe200078e02ff */
[----:B------:R-:W-:Y:S01]  /*0980*/  IADD3 R25, R4, 0xe, RZ ;  /* 0x0000000e04197810 */ /* 0x000fe20007ffe0ff */
[----:B------:R-:W-:Y:S01]  /*0990*/  IMAD R147, R130, c[0x0][0x188], RZ ;  /* 0x0000620082937a24 */ /* 0x000fe200078e02ff */
[----:B------:R-:W-:Y:S01]  /*09a0*/  IABS R54, R23 ;  /* 0x0000001700367213 */ /* 0x000fe20000000000 */
[----:B------:R-:W-:Y:S01]  /*09b0*/  IMAD.SHL.U32 R149, R149, 0x40, RZ ;  /* 0x0000004095957824 */ /* 0x000fe200078e00ff */
[----:B------:R-:W-:Y:S01]  /*09c0*/  IABS R56, R25 ;  /* 0x0000001900387213 */ /* 0x000fe20000000000 */
[----:B------:R-:W-:Y:S01]  /*09d0*/  IMAD.SHL.U32 R151, R151, 0x40, RZ ;  /* 0x0000004097977824 */ /* 0x000fe200078e00ff */
[C---:B------:R-:W-:Y:S01]  /*09e0*/  IADD3 R27, R4.reuse, 0xc, RZ ;  /* 0x0000000c041b7810 */ /* 0x040fe20007ffe0ff */
[----:B0-----:R-:W-:Y:S01]  /*09f0*/  IMAD.MOV.U32 R6, RZ, RZ, RZ ;  /* 0x000000ffff067224 */ /* 0x001fe200078e00ff */
[----:B------:R-:W-:-:S02]  /*0a00*/  IADD3 R29, R4, 0xa, RZ ;  /* 0x0000000a041d7810 */ /* 0x000fc40007ffe0ff */
[----:B------:R-:W-:Y:S02]  /*0a10*/  IABS R58, R27 ;  /* 0x0000001b003a7213 */ /* 0x000fe40000000000 */
[----:B------:R-:W-:Y:S01]  /*0a20*/  IABS R60, R29 ;  /* 0x0000001d003c7213 */ /* 0x000fe20000000000 */
[--C-:B-1----:R-:W-:Y:S01]  /*0a30*/  IMAD.MOV R10, RZ, RZ, -R7.reuse ;  /* 0x000000ffff0a7224 */ /* 0x102fe200078e0a07 */
[C---:B------:R-:W-:Y:S02]  /*0a40*/  IADD3 R31, R4.reuse, 0x8, RZ ;  /* 0x00000008041f7810 */ /* 0x040fe40007ffe0ff */
[----:B------:R-:W-:Y:S01]  /*0a50*/  IADD3 R33, R4, 0x6, RZ ;  /* 0x0000000604217810 */ /* 0x000fe20007ffe0ff */
[----:B------:R-:W-:Y:S01]  /*0a60*/  IMAD R11, R10, R3, RZ ;  /* 0x000000030a0b7224 */ /* 0x000fe200078e02ff */
[C---:B------:R-:W-:Y:S02]  /*0a70*/  IADD3 R10, R4.reuse, 0x3c, RZ ;  /* 0x0000003c040a7810 */ /* 0x040fe40007ffe0ff */
[----:B------:R-:W-:Y:S01]  /*0a80*/  IADD3 R35, R4, 0x4, RZ ;  /* 0x0000000404237810 */ /* 0x000fe20007ffe0ff */
[----:B------:R-:W-:Y:S01]  /*0a90*/  IMAD.HI.U32 R9, R7, R11, R6 ;  /* 0x0000000b07097227 */ /* 0x000fe200078e0006 */
[----:B------:R-:W-:-:S02]  /*0aa0*/  IABS R14, R10 ;  /* 0x0000000a000e7213 */ /* 0x000fc40000000000 */
[----:B------:R-:W-:Y:S02]  /*0ab0*/  IADD3 R11, R4, 0x3a, RZ ;  /* 0x0000003a040b7810 */ /* 0x000fe40007ffe0ff */
[----:B------:R-:W-:Y:S01]  /*0ac0*/  ISETP.GE.AND P1, PT, R10, RZ, PT ;  /* 0x000000ff0a00720c */ /* 0x000fe20003f26270 */
[----:B------:R-:W-:Y:S01]  /*0ad0*/  IMAD.HI.U32 R6, R9, R12, RZ ;  /* 0x0000000c09067227 */ /* 0x000fe200078e00ff */
[----:B------:R-:W-:Y:S02]  /*0ae0*/  IABS R16, R11 ;  /* 0x0000000b00107213 */ /* 0x000fe40000000000 */
[----:B------:R-:W-:Y:S01]  /*0af0*/  ISETP.GE.AND P3, PT, R11, RZ, PT ;  /* 0x000000ff0b00720c */ /* 0x000fe20003f66270 */
[----:B------:R-:W-:Y:S01]  /*0b00*/  IMAD.MOV R6, RZ, RZ, -R6 ;  /* 0x000000ffff067224 */ /* 0x000fe200078e0a06 */
[C---:B------:R-:W-:Y:S01]  /*0b10*/  IADD3 R11, R4.reuse, 0x36, RZ ;  /* 0x00000036040b7810 */ /* 0x040fe20007ffe0ff */
[----:B------:R-:W-:Y:S01]  /*0b20*/  IMAD.HI.U32 R7, R9, R14, RZ ;  /* 0x0000000e09077227 */ /* 0x000fe200078e00ff */
[----:B------:R-:W-:-:S02]  /*0b30*/  IADD3 R37, R4, 0x2, RZ ;  /* 0x0000000204257810 */ /* 0x000fc40007ffe0ff */
[----:B------:R-:W-:Y:S01]  /*0b40*/  IABS R62, R31 ;  /* 0x0000001f003e7213 */ /* 0x000fe20000000000 */
[----:B------:R-:W-:Y:S01]  /*0b50*/  IMAD R6, R3, R6, R12 ;  /* 0x0000000603067224 */ /* 0x000fe200078e020c */
[----:B------:R-:W-:Y:S01]  /*0b60*/  IABS R64, R33 ;  /* 0x0000002100407213 */ /* 0x000fe20000000000 */
[----:B------:R-:W-:Y:S01]  /*0b70*/  IMAD.MOV R12, RZ, RZ, -R7 ;  /* 0x000000ffff0c7224 */ /* 0x000fe200078e0a07 */
[----:B------:R-:W-:Y:S01]  /*0b80*/  IABS R66, R35 ;  /* 0x0000002300427213 */ /* 0x000fe20000000000 */
[----:B------:R-:W-:Y:S01]  /*0b90*/  IMAD.HI.U32 R7, R9, R16, RZ ;  /* 0x0000001009077227 */ /* 0x000fe200078e00ff */
[C---:B------:R-:W-:Y:S02]  /*0ba0*/  ISETP.GT.U32.AND P0, PT, R3.reuse, R6, PT ;  /* 0x000000060300720c */ /* 0x040fe40003f04070 */
[----:B------:R-:W-:Y:S01]  /*0bb0*/  IABS R68, R37 ;  /* 0x0000002500447213 */ /* 0x000fe20000000000 */
[----:B------:R-:W-:Y:S01]  /*0bc0*/  IMAD R12, R3, R12, R14 ;  /* 0x0000000c030c7224 */ /* 0x000fe200078e020e */
[----:B------:R-:W-:Y:S01]  /*0bd0*/  IABS R14, R8 ;  /* 0x00000008000e7213 */ /* 0x000fe20000000000 */
[----:B------:R-:W-:Y:S01]  /*0be0*/  IMAD.MOV R7, RZ, RZ, -R7 ;  /* 0x000000ffff077224 */ /* 0x000fe200078e0a07 */
[----:B------:R-:W-:-:S02]  /*0bf0*/  IABS R70, R4 ;  /* 0x0000000400467213 */ /* 0x000fc40000000000 */
[----:B------:R-:W-:Y:S01]  /*0c00*/  ISETP.GT.U32.AND P4, PT, R3, R12, PT ;  /* 0x0000000c0300720c */ /* 0x000fe20003f84070 */
[----:B------:R-:W-:Y:S01]  /*0c10*/  IMAD.HI.U32 R5, R9, R14, RZ ;  /* 0x0000000e09057227 */ /* 0x000fe200078e00ff */
[----:B------:R-:W-:-:S03]  /*0c20*/  LOP3.LUT R161, R0, 0x3f, RZ, 0xc0, !PT ;  /* 0x0000003f00a17812 */ /* 0x000fc600078ec0ff */
[----:B------:R-:W-:Y:S01]  /*0c30*/  IMAD R10, R3, R7, R16 ;  /* 0x00000007030a7224 */ /* 0x000fe200078e0210 */
[----:B------:R-:W-:Y:S01]  /*0c40*/  IABS R16, R11 ;  /* 0x0000000b00107213 */ /* 0x000fe20000000000 */
[--C-:B------:R-:W-:Y:S02]  /*0c50*/  @!P0 IMAD.IADD R6, R6, 0x1, -R3.reuse ;  /* 0x0000000106068824 */ /* 0x100fe400078e0a03 */
[----:B------:R-:W-:Y:S01]  /*0c60*/  IMAD.HI.U32 R7, R9, R18, RZ ;  /* 0x0000001209077227 */ /* 0x000fe200078e00ff */
[C---:B------:R-:W-:Y:S02]  /*0c70*/  ISETP.GT.U32.AND P0, PT, R3.reuse, R10, PT ;  /* 0x0000000a0300720c */ /* 0x040fe40003f04070 */
[----:B------:R-:W-:Y:S01]  /*0c80*/  ISETP.GT.U32.AND P2, PT, R3, R6, PT ;  /* 0x000000060300720c */ /* 0x000fe20003f44070 */
[----:B------:R-:W-:Y:S01]  /*0c90*/  @!P4 IMAD.IADD R12, R12, 0x1, -R3 ;  /* 0x000000010c0cc824 */ /* 0x000fe200078e0a03 */
[----:B------:R-:W-:Y:S01]  /*0ca0*/  ISETP.GE.AND P4, PT, R8, RZ, PT ;  /* 0x000000ff0800720c */ /* 0x000fe20003f86270 */
[----:B------:R-:W-:-:S02]  /*0cb0*/  IMAD.MOV R8, RZ, RZ, -R5 ;  /* 0x000000ffff087224 */ /* 0x000fc400078e0a05 */
[----:B------:R-:W-:Y:S01]  /*0cc0*/  IMAD.HI.U32 R5, R9, R16, RZ ;  /* 0x0000001009057227 */ /* 0x000fe200078e00ff */
[----:B------:R-:W-:-:S03]  /*0cd0*/  ISETP.GT.U32.AND P6, PT, R3, R12, PT ;  /* 0x0000000c0300720c */ /* 0x000fc60003fc4070 */
[----:B------:R-:W-:Y:S02]  /*0ce0*/  IMAD R14, R3, R8, R14 ;  /* 0x00000008030e7224 */ /* 0x000fe400078e020e */
[----:B------:R-:W-:Y:S01]  /*0cf0*/  @!P0 IMAD.IADD R10, R10, 0x1, -R3 ;  /* 0x000000010a0a8824 */ /* 0x000fe200078e0a03 */
[----:B------:R-:W-:Y:S01]  /*0d00*/  ISETP.GE.AND P0, PT, R13, RZ, PT ;  /* 0x000000ff0d00720c */ /* 0x000fe20003f06270 */
[----:B------:R-:W-:Y:S01]  /*0d10*/  IMAD.MOV R5, RZ, RZ, -R5 ;  /* 0x000000ffff057224 */ /* 0x000fe200078e0a05 */
[----:B------:R-:W-:Y:S01]  /*0d20*/  IADD3 R13, R4, 0x30, RZ ;  /* 0x00000030040d7810 */ /* 0x000fe20007ffe0ff */
[----:B------:R-:W-:Y:S01]  /*0d30*/  @!P2 IMAD.IADD R6, R6, 0x1, -R3 ;  /* 0x000000010606a824 */ /* 0x000fe200078e0a03 */
[----:B------:R-:W-:Y:S01]  /*0d40*/  ISETP.GE.AND P2, PT, R11, RZ, PT ;  /* 0x000000ff0b00720c */ /* 0x000fe20003f46270 */
[----:B------:R-:W-:Y:S01]  /*0d50*/  IMAD.MOV R7, RZ, RZ, -R7 ;  /* 0x000000ffff077224 */ /* 0x000fe200078e0a07 */
[----:B------:R-:W-:Y:S01]  /*0d60*/  IADD3 R11, R4, 0x32, RZ ;  /* 0x00000032040b7810 */ /* 0x000fe20007ffe0ff */
[----:B------:R-:W-:Y:S01]  /*0d70*/  @!P6 IMAD.IADD R12, R12, 0x1, -R3 ;  /* 0x000000010c0ce824 */ /* 0x000fe200078e0a03 */
[C---:B------:R-:W-:Y:S01]  /*0d80*/  ISETP.GT.U32.AND P6, PT, R3.reuse, R14, PT ;  /* 0x0000000e0300720c */ /* 0x040fe20003fc4070 */
[C---:B------:R-:W-:Y:S01]  /*0d90*/  IMAD R16, R3.reuse, R5, R16 ;  /* 0x0000000503107224 */ /* 0x040fe200078e0210 */
[----:B------:R-:W-:Y:S01]  /*0da0*/  IABS R20, R11 ;  /* 0x0000000b00147213 */ /* 0x000fe20000000000 */
[----:B------:R-:W-:Y:S01]  /*0db0*/  IMAD R18, R3, R7, R18 ;  /* 0x0000000703127224 */ /* 0x000fe200078e0212 */
[----:B------:R-:W-:Y:S01]  /*0dc0*/  IABS R22, R13 ;  /* 0x0000000d00167213 */ /* 0x000fe20000000000 */
[----:B------:R-:W-:-:S02]  /*0dd0*/  IMAD.MOV.U32 R8, RZ, RZ, R6 ;  /* 0x000000ffff087224 */ /* 0x000fc400078e0006 */
[----:B------:R-:W-:Y:S01]  /*0de0*/  @!P1 IMAD.MOV R12, RZ, RZ, -R12 ;  /* 0x000000ffff0c9224 */ /* 0x000fe200078e0a0c */
[----:B------:R-:W-:Y:S01]  /*0df0*/  ISETP.GT.U32.AND P1, PT, R3, R16, PT ;  /* 0x000000100300720c */ /* 0x000fe20003f24070 */
[----:B------:R-:W-:Y:S02]  /*0e00*/  @!P5 IMAD.MOV R8, RZ, RZ, -R8 ;  /* 0x000000ffff08d224 */ /* 0x000fe400078e0a08 */
[----:B------:R-:W-:-:S04]  /*0e10*/  IMAD.HI.U32 R5, R9, R20, RZ ;  /* 0x0000001409057227 */ /* 0x000fc800078e00ff */
[----:B------:R-:W-:Y:S01]  /*0e20*/  @!P6 IMAD.IADD R14, R14, 0x1, -R3 ;  /* 0x000000010e0ee824 */ /* 0x000fe200078e0a03 */
[----:B------:R-:W-:Y:S01]  /*0e30*/  ISETP.GT.U32.AND P6, PT, R3, R10, PT ;  /* 0x0000000a0300720c */ /* 0x000fe20003fc4070 */
[----:B------:R-:W-:Y:S02]  /*0e40*/  IMAD.MOV R5, RZ, RZ, -R5 ;  /* 0x000000ffff057224 */ /* 0x000fe400078e0a05 */
[----:B------:R-:W-:Y:S01]  /*0e50*/  IMAD.HI.U32 R7, R9, R24, RZ ;  /* 0x0000001809077227 */ /* 0x000fe200078e00ff */
[----:B------:R-:W-:-:S03]  /*0e60*/  ISETP.GT.U32.AND P5, PT, R3, R14, PT ;  /* 0x0000000e0300720c */ /* 0x000fc60003fa4070 */
[----:B------:R-:W-:Y:S02]  /*0e70*/  IMAD R6, R3, R5, R20 ;  /* 0x0000000503067224 */ /* 0x000fe400078e0214 */
[----:B------:R-:W-:Y:S01]  /*0e80*/  @!P1 IMAD.IADD R16, R16, 0x1, -R3 ;  /* 0x0000000110109824 */ /* 0x000fe200078e0a03 */
[----:B------:R-:W-:Y:S01]  /*0e90*/  ISETP.GE.AND P1, PT, R11, RZ, PT ;  /* 0x000000ff0b00720c */ /* 0x000fe20003f26270 */
[----:B------:R-:W-:Y:S01]  /*0ea0*/  IMAD.HI.U32 R5, R9, R22, RZ ;  /* 0x0000001609057227 */ /* 0x000fe200078e00ff */
[----:B------:R-:W-:-:S03]  /*0eb0*/  IADD3 R11, R4, 0x28, RZ ;  /* 0x00000028040b7810 */ /* 0x000fc60007ffe0ff */
[--C-:B------:R-:W-:Y:S01]  /*0ec0*/  @!P6 IMAD.IADD R10, R10, 0x1, -R3.reuse ;  /* 0x000000010a0ae824 */ /* 0x100fe200078e0a03 */
[C---:B------:R-:W-:Y:S01]  /*0ed0*/  ISETP.GT.U32.AND P6, PT, R3.reuse, R18, PT ;  /* 0x000000120300720c */ /* 0x040fe20003fc4070 */
[----:B------:R-:W-:Y:S01]  /*0ee0*/  @!P5 IMAD.IADD R14, R14, 0x1, -R3 ;  /* 0x000000010e0ed824 */ /* 0x000fe200078e0a03 */
[C---:B------:R-:W-:Y:S01]  /*0ef0*/  ISETP.GT.U32.AND P5, PT, R3.reuse, R6, PT ;  /* 0x000000060300720c */ /* 0x040fe20003fa4070 */
[----:B------:R-:W-:Y:S01]  /*0f00*/  IMAD.MOV R5, RZ, RZ, -R5 ;  /* 0x000000ffff057224 */ /* 0x000fe200078e0a05 */
[----:B------:R-:W-:Y:S01]  /*0f10*/  IABS R30, R11 ;  /* 0x0000000b001e7213 */ /* 0x000fe20000000000 */
[----:B------:R-:W-:Y:S02]  /*0f20*/  IMAD.MOV R7, RZ, RZ, -R7 ;  /* 0x000000ffff077224 */ /* 0x000fe400078e0a07 */
[C---:B------:R-:W-:Y:S02]  /*0f30*/  IMAD R22, R3.reuse, R5, R22 ;  /* 0x0000000503167224 */ /* 0x040fe400078e0216 */
[----:B------:R-:W-:-:S02]  /*0f40*/  IMAD R24, R3, R7, R24 ;  /* 0x0000000703187224 */ /* 0x000fc400078e0218 */
[----:B------:R-:W-:Y:S01]  /*0f50*/  @!P4 IMAD.MOV R14, RZ, RZ, -R14 ;  /* 0x000000ffff0ec224 */ /* 0x000fe200078e0a0e */
[C---:B------:R-:W-:Y:S01]  /*0f60*/  ISETP.GT.U32.AND P4, PT, R3.reuse, R22, PT ;  /* 0x000000160300720c */ /* 0x040fe20003f84070 */
[--C-:B------:R-:W-:Y:S01]  /*0f70*/  @!P6 IMAD.IADD R18, R18, 0x1, -R3.reuse ;  /* 0x000000011212e824 */ /* 0x100fe200078e0a03 */
[----:B------:R-:W-:Y:S01]  /*0f80*/  ISETP.GT.U32.AND P6, PT, R3, R16, PT ;  /* 0x000000100300720c */ /* 0x000fe20003fc4070 */
[----:B------:R-:W-:Y:S02]  /*0f90*/  @!P5 IMAD.IADD R6, R6, 0x1, -R3 ;  /* 0x000000010606d824 */ /* 0x000fe400078e0a03 */
[----:B------:R-:W-:Y:S01]  /*0fa0*/  IMAD.HI.U32 R5, R9, R26, RZ ;  /* 0x0000001a09057227 */ /* 0x000fe200078e00ff */
[----:B------:R-:W-:-:S03]  /*0fb0*/  ISETP.GT.U32.AND P5, PT, R3, R18, PT ;  /* 0x000000120300720c */ /* 0x000fc60003fa4070 */
[----:B------:R-:W-:Y:S01]  /*0fc0*/  @!P3 IMAD.MOV R10, RZ, RZ, -R10 ;  /* 0x000000ffff0ab224 */ /* 0x000fe200078e0a0a */
[----:B------:R-:W-:Y:S01]  /*0fd0*/  ISETP.GT.U32.AND P3, PT, R3, R6, PT ;  /* 0x000000060300720c */ /* 0x000fe20003f64070 */
[----:B------:R-:W-:Y:S02]  /*0fe0*/  IMAD.MOV R7, RZ, RZ, -R5 ;  /* 0x000000ffff077224 */ /* 0x000fe400078e0a05 */
[--C-:B------:R-:W-:Y:S01]  /*0ff0*/  @!P4 IMAD.IADD R22, R22, 0x1, -R3.reuse ;  /* 0x000000011616c824 */ /* 0x100fe200078e0a03 */
[----:B------:R-:W-:Y:S01]  /*1000*/  ISETP.GE.AND P4, PT, R15, RZ, PT ;  /* 0x000000ff0f00720c */ /* 0x000fe20003f86270 */
[----:B------:R-:W-:Y:S01]  /*1010*/  @!P6 IMAD.IADD R16, R16, 0x1, -R3 ;  /* 0x000000011010e824 */ /* 0x000fe200078e0a03 */
[C---:B------:R-:W-:Y:S01]  /*1020*/  ISETP.GT.U32.AND P6, PT, R3.reuse, R24, PT ;  /* 0x000000180300720c */ /* 0x040fe20003fc4070 */
[----:B------:R-:W-:Y:S01]  /*1030*/  IMAD R26, R3, R7, R26 ;  /* 0x00000007031a7224 */ /* 0x000fe200078e021a */
[----:B------:R-:W-:Y:S01]  /*1040*/  IADD3 R15, R4, 0x24, RZ ;  /* 0x00000024040f7810 */ /* 0x000fe20007ffe0ff */
[----:B------:R-:W-:-:S03]  /*1050*/  IMAD.HI.U32 R5, R9, R28, RZ ;  /* 0x0000001c09057227 */ /* 0x000fc600078e00ff */
[----:B------:R-:W-:Y:S01]  /*1060*/  IABS R34, R15 ;  /* 0x0000000f00227213 */ /* 0x000fe20000000000 */
[----:B------:R-:W-:Y:S01]  /*1070*/  @!P5 IMAD.IADD R18, R18, 0x1, -R3 ;  /* 0x000000011212d824 */ /* 0x000fe200078e0a03 */
        /* <DEDUP_REMOVED lines=10> */
[----:B------:R-:W-:Y:S02]  /*1120*/  IMAD.MOV R5, RZ, RZ, -R5 ;  /* 0x000000ffff057224 */ /* 0x000fe400078e0a05 */
[--C-:B------:R-:W-:Y:S02]  /*1130*/  @!P5 IMAD.IADD R26, R26, 0x1, -R3.reuse ;  /* 0x000000011a1ad824 */ /* 0x100fe400078e0a03 */
[C---:B------:R-:W-:Y:S02]  /*1140*/  IMAD R30, R3.reuse, R5, R30 ;  /* 0x00000005031e7224 */ /* 0x040fe400078e021e */
[----:B------:R-:W-:Y:S01]  /*1150*/  @!P6 IMAD.IADD R22, R22, 0x1, -R3 ;  /* 0x000000011616e824 */ /* 0x000fe200078e0a03 */
[----:B------:R-:W-:Y:S01]  /*1160*/  ISETP.GT.U32.AND P6, PT, R3, R28, PT ;  /* 0x0000001c0300720c */ /* 0x000fe20003fc4070 */
[----:B------:R-:W-:Y:S01]  /*1170*/  IMAD.HI.U32 R5, R9, R32, RZ ;  /* 0x0000002009057227 */ /* 0x000fe200078e00ff */
[----:B------:R-:W-:-:S03]  /*1180*/  ISETP.GT.U32.AND P5, PT, R3, R26, PT ;  /* 0x0000001a0300720c */ /* 0x000fc60003fa4070 */
[----:B------:R-:W-:Y:S02]  /*1190*/  IMAD.MOV R5, RZ, RZ, -R5 ;  /* 0x000000ffff057224 */ /* 0x000fe400078e0a05 */
[----:B------:R-:W-:-:S04]  /*11a0*/  IMAD.HI.U32 R7, R9, R36, RZ ;  /* 0x0000002409077227 */ /* 0x000fc800078e00ff */
[----:B------:R-:W-:Y:S02]  /*11b0*/  IMAD R32, R3, R5, R32 ;  /* 0x0000000503207224 */ /* 0x000fe400078e0220 */
[----:B------:R-:W-:Y:S02]  /*11c0*/  @!P6 IMAD.IADD R28, R28, 0x1, -R3 ;  /* 0x000000011c1ce824 */ /* 0x000fe400078e0a03 */
[----:B------:R-:W-:Y:S01]  /*11d0*/  IMAD.HI.U32 R5, R9, R34, RZ ;  /* 0x0000002209057227 */ /* 0x000fe200078e00ff */
[----:B------:R-:W-:-:S03]  /*11e0*/  ISETP.GT.U32.AND P6, PT, R3, R32, PT ;  /* 0x000000200300720c */ /* 0x000fc60003fc4070 */
[----:B------:R-:W-:Y:S01]  /*11f0*/  @!P5 IMAD.IADD R26, R26, 0x1, -R3 ;  /* 0x000000011a1ad824 */ /* 0x000fe200078e0a03 */
[----:B------:R-:W-:Y:S01]  /*1200*/  ISETP.GE.AND P5, PT, R17, RZ, PT ;  /* 0x000000ff1100720c */ /* 0x000fe20003fa6270 */
[----:B------:R-:W-:Y:S01]  /*1210*/  IMAD.MOV R7, RZ, RZ, -R7 ;  /* 0x000000ffff077224 */ /* 0x000fe200078e0a07 */
[----:B------:R-:W-:Y:S01]  /*1220*/  IADD3 R17, R4, 0x20, RZ ;  /* 0x0000002004117810 */ /* 0x000fe20007ffe0ff */
[----:B------:R-:W-:Y:S02]  /*1230*/  IMAD.MOV R5, RZ, RZ, -R5 ;  /* 0x000000ffff057224 */ /* 0x000fe400078e0a05 */
[C---:B------:R-:W-:Y:S01]  /*1240*/  IMAD R36, R3.reuse, R7, R36 ;  /* 0x0000000703247224 */ /* 0x040fe200078e0224 */
[----:B------:R-:W-:Y:S01]  /*1250*/  IABS R38, R17 ;  /* 0x0000001100267213 */ /* 0x000fe20000000000 */
[C---:B------:R-:W-:Y:S01]  /*1260*/  IMAD R34, R3.reuse, R5, R34 ;  /* 0x0000000503227224 */ /* 0x040fe200078e0222 */
[----:B------:R-:W0:Y:S01]  /*1270*/  I2F.RP R7, R72 ;  /* 0x0000004800077306 */ /* 0x000e220000209400 */
[----:B------:R-:W-:Y:S01]  /*1280*/  @!P2 IMAD.MOV R16, RZ, RZ, -R16 ;  /* 0x000000ffff10a224 */ /* 0x000fe200078e0a10 */
[C---:B------:R-:W-:Y:S01]  /*1290*/  ISETP.GT.U32.AND P2, PT, R3.reuse, R24, PT ;  /* 0x000000180300720c */ /* 0x040fe20003f44070 */
[----:B------:R-:W-:Y:S01]  /*12a0*/  @!P6 IMAD.IADD R32, R32, 0x1, -R3 ;  /* 0x000000012020e824 */ /* 0x000fe200078e0a03 */
[C---:B------:R-:W-:Y:S01]  /*12b0*/  ISETP.GT.U32.AND P6, PT, R3.reuse, R34, PT ;  /* 0x000000220300720c */ /* 0x040fe20003fc4070 */
[----:B------:R-:W-:Y:S01]  /*12c0*/  @!P5 IMAD.MOV R26, RZ, RZ, -R26 ;  /* 0x000000ffff1ad224 */ /* 0x000fe200078e0a1a */
[----:B------:R-:W-:Y:S01]  /*12d0*/  ISETP.GT.U32.AND P5, PT, R3, R36, PT ;  /* 0x000000240300720c */ /* 0x000fe20003fa4070 */
[----:B------:R-:W-:-:S04]  /*12e0*/  IMAD.HI.U32 R5, R9, R38, RZ ;  /* 0x0000002609057227 */ /* 0x000fc800078e00ff */
[----:B------:R-:W-:Y:S02]  /*12f0*/  IMAD.MOV R5, RZ, RZ, -R5 ;  /* 0x000000ffff057224 */ /* 0x000fe400078e0a05 */
[----:B------:R-:W-:Y:S01]  /*1300*/  @!P0 IMAD.MOV R18, RZ, RZ, -R18 ;  /* 0x000000ffff128224 */ /* 0x000fe200078e0a12 */
[C---:B------:R-:W-:Y:S01]  /*1310*/  ISETP.GT.U32.AND P0, PT, R3.reuse, R28, PT ;  /* 0x0000001c0300720c */ /* 0x040fe20003f04070 */
[--C-:B------:R-:W-:Y:S01]  /*1320*/  @!P2 IMAD.IADD R24, R24, 0x1, -R3.reuse ;  /* 0x000000011818a824 */ /* 0x100fe200078e0a03 */
[----:B0-----:R-:W0:Y:S01]  /*1330*/  MUFU.RCP R7, R7 ;  /* 0x0000000700077308 */ /* 0x001e220000001000 */
[--C-:B------:R-:W-:Y:S01]  /*1340*/  @!P6 IMAD.IADD R34, R34, 0x1, -R3.reuse ;  /* 0x000000012222e824 */ /* 0x100fe200078e0a03 */
[----:B------:R-:W-:Y:S01]  /*1350*/  ISETP.GT.U32.AND P2, PT, R3, R30, PT ;  /* 0x0000001e0300720c */ /* 0x000fe20003f44070 */
[--C-:B------:R-:W-:Y:S01]  /*1360*/  @!P5 IMAD.IADD R36, R36, 0x1, -R3.reuse ;  /* 0x000000012424d824 */ /* 0x100fe200078e0a03 */
[----:B------:R-:W-:Y:S01]  /*1370*/  ISETP.GE.AND P6, PT, R17, RZ, PT ;  /* 0x000000ff1100720c */ /* 0x000fe20003fc6270 */
[----:B------:R-:W-:Y:S01]  /*1380*/  IMAD.MOV.U32 R20, RZ, RZ, R6 ;  /* 0x000000ffff147224 */ /* 0x000fe200078e0006 */
[C---:B------:R-:W-:Y:S01]  /*1390*/  ISETP.GT.U32.AND P5, PT, R3.reuse, R34, PT ;  /* 0x000000220300720c */ /* 0x040fe20003fa4070 */
[C---:B------:R-:W-:Y:S01]  /*13a0*/  IMAD R38, R3.reuse, R5, R38 ;  /* 0x0000000503267224 */ /* 0x040fe200078e0226 */
[C---:B------:R-:W-:Y:S01]  /*13b0*/  IADD3 R5, R4.reuse, 0x1e, RZ ;  /* 0x0000001e04057810 */ /* 0x040fe20007ffe0ff */
[----:B------:R-:W-:Y:S01]  /*13c0*/  @!P1 IMAD.MOV R20, RZ, RZ, -R20 ;  /* 0x000000ffff149224 */ /* 0x000fe200078e0a14 */
[----:B------:R-:W-:Y:S01]  /*13d0*/  IADD3 R6, R4, 0x1c, RZ ;  /* 0x0000001c04067810 */ /* 0x000fe20007ffe0ff */
[----:B------:R-:W-:Y:S01]  /*13e0*/  @!P3 IMAD.MOV R22, RZ, RZ, -R22 ;  /* 0x000000ffff16b224 */ /* 0x000fe200078e0a16 */
[----:B------:R-:W-:Y:S01]  /*13f0*/  ISETP.GT.U32.AND P3, PT, R3, R32, PT ;  /* 0x000000200300720c */ /* 0x000fe20003f64070 */
[----:B------:R-:W-:Y:S01]  /*1400*/  @!P4 IMAD.MOV R24, RZ, RZ, -R24 ;  /* 0x000000ffff18c224 */ /* 0x000fe200078e0a18 */
[----:B------:R-:W-:Y:S01]  /*1410*/  ISETP.GE.AND P4, PT, R11, RZ, PT ;  /* 0x000000ff0b00720c */ /* 0x000fe20003f86270 */
[--C-:B------:R-:W-:Y:S01]  /*1420*/  @!P2 IMAD.IADD R30, R30, 0x1, -R3.reuse ;  /* 0x000000011e1ea824 */ /* 0x100fe200078e0a03 */
[----:B0-----:R-:W-:Y:S01]  /*1430*/  IADD3 R7, R7, 0xffffffe, RZ ;  /* 0x0ffffffe07077810 */ /* 0x001fe20007ffe0ff */
[--C-:B------:R-:W-:Y:S01]  /*1440*/  @!P0 IMAD.IADD R28, R28, 0x1, -R3.reuse ;  /* 0x000000011c1c8824 */ /* 0x100fe200078e0a03 */
[----:B------:R-:W-:Y:S01]  /*1450*/  ISETP.GE.AND P2, PT, R19, RZ, PT ;  /* 0x000000ff1300720c */ /* 0x000fe20003f46270 */
[--C-:B------:R-:W-:Y:S01]  /*1460*/  @!P5 IMAD.IADD R34, R34, 0x1, -R3.reuse ;  /* 0x000000012222d824 */ /* 0x100fe200078e0a03 */
[----:B------:R-:W-:Y:S01]  /*1470*/  ISETP.GT.U32.AND P1, PT, R3, R30, PT ;  /* 0x0000001e0300720c */ /* 0x000fe20003f24070 */
[----:B------:R-:W-:Y:S01]  /*1480*/  IMAD R153, R161, c[0x0][0x18c], RZ ;  /* 0x00006300a1997a24 */ /* 0x000fe200078e02ff */
[----:B------:R-:W-:Y:S01]  /*1490*/  ISETP.GT.U32.AND P5, PT, R3, R38, PT ;  /* 0x000000260300720c */ /* 0x000fe20003fa4070 */
[----:B------:R-:W0:Y:S01]  /*14a0*/  F2I.FTZ.U32.TRUNC.NTZ R7, R7 ;  /* 0x0000000700077305 */ /* 0x000e22000021f000 */
[----:B------:R-:W-:Y:S01]  /*14b0*/  ISETP.GE.AND P0, PT, R13, RZ, PT ;  /* 0x000000ff0d00720c */ /* 0x000fe20003f06270 */
[----:B------:R-:W-:Y:S01]  /*14c0*/  @!P3 IMAD.IADD R32, R32, 0x1, -R3 ;  /* 0x000000012020b824 */ /* 0x000fe200078e0a03 */
[----:B------:R-:W-:-:S02]  /*14d0*/  IABS R40, R5 ;  /* 0x0000000500287213 */ /* 0x000fc40000000000 */
[----:B------:R-:W-:Y:S02]  /*14e0*/  IABS R42, R6 ;  /* 0x00000006002a7213 */ /* 0x000fe40000000000 */
[----:B------:R-:W-:Y:S01]  /*14f0*/  IADD3 R11, R4, 0x1a, RZ ;  /* 0x0000001a040b7810 */ /* 0x000fe20007ffe0ff */
[----:B------:R-:W-:Y:S01]  /*1500*/  @!P2 IMAD.MOV R28, RZ, RZ, -R28 ;  /* 0x000000ffff1ca224 */ /* 0x000fe200078e0a1c */
[----:B------:R-:W-:Y:S01]  /*1510*/  ISETP.GT.U32.AND P2, PT, R3, R36, PT ;  /* 0x000000240300720c */ /* 0x000fe20003f44070 */
[--C-:B------:R-:W-:Y:S01]  /*1520*/  @!P1 IMAD.IADD R30, R30, 0x1, -R3.reuse ;  /* 0x000000011e1e9824 */ /* 0x100fe200078e0a03 */
[----:B------:R-:W-:Y:S01]  /*1530*/  ISETP.GE.AND P1, PT, R15, RZ, PT ;  /* 0x000000ff0f00720c */ /* 0x000fe20003f26270 */
[----:B------:R-:W-:Y:S01]  /*1540*/  @!P5 IMAD.IADD R38, R38, 0x1, -R3 ;  /* 0x000000012626d824 */ /* 0x000fe200078e0a03 */
[----:B------:R-:W-:Y:S01]  /*1550*/  IABS R44, R11 ;  /* 0x0000000b002c7213 */ /* 0x000fe20000000000 */
[----:B------:R-:W-:Y:S01]  /*1560*/  @!P4 IMAD.MOV R30, RZ, RZ, -R30 ;  /* 0x000000ffff1ec224 */ /* 0x000fe200078e0a1e */
[----:B------:R-:W-:Y:S01]  /*1570*/  ISETP.GE.AND P4, PT, R5, RZ, PT ;  /* 0x000000ff0500720c */ /* 0x000fe20003f86270 */
[----:B0-----:R-:W-:Y:S01]  /*1580*/  IMAD.MOV R15, RZ, RZ, -R7 ;  /* 0x000000ffff0f7224 */ /* 0x001fe200078e0a07 */
[----:B------:R-:W-:Y:S01]  /*1590*/  ISETP.GT.U32.AND P5, PT, R3, R38, PT ;  /* 0x000000260300720c */ /* 0x000fe20003fa4070 */
[----:B------:R-:W-:Y:S01]  /*15a0*/  IMAD.HI.U32 R5, R9, R40, RZ ;  /* 0x0000002809057227 */ /* 0x000fe200078e00ff */
[----:B------:R-:W-:-:S02]  /*15b0*/  ISETP.GE.AND P3, PT, R21, RZ, PT ;  /* 0x000000ff1500720c */ /* 0x000fc40003f66270 */
[----:B------:R-:W-:Y:S01]  /*15c0*/  IADD3 R19, R4, 0x14, RZ ;  /* 0x0000001404137810 */ /* 0x000fe20007ffe0ff */
[----:B------:R-:W-:Y:S01]  /*15d0*/  @!P0 IMAD.MOV R32, RZ, RZ, -R32 ;  /* 0x000000ffff208224 */ /* 0x000fe200078e0a20 */
[----:B------:R-:W-:Y:S01]  /*15e0*/  ISETP.GE.AND P0, PT, R6, RZ, PT ;  /* 0x000000ff0600720c */ /* 0x000fe20003f06270 */
[----:B------:R-:W-:Y:S01]  /*15f0*/  IMAD.MOV.U32 R6, RZ, RZ, RZ ;  /* 0x000000ffff067224 */ /* 0x000fe200078e00ff */
[C---:B------:R-:W-:Y:S01]  /*1600*/  IADD3 R21, R4.reuse, 0x12, RZ ;  /* 0x0000001204157810 */ /* 0x040fe20007ffe0ff */
[----:B------:R-:W-:Y:S01]  /*1610*/  IMAD R15, R15, R72, RZ ;  /* 0x000000480f0f7224 */ /* 0x000fe200078e02ff */
[----:B------:R-:W-:Y:S01]  /*1620*/  IABS R50, R19 ;  /* 0x0000001300327213 */ /* 0x000fe20000000000 */
[----:B------:R-:W-:Y:S01]  /*1630*/  IMAD.MOV R5, RZ, RZ, -R5 ;  /* 0x000000ffff057224 */ /* 0x000fe200078e0a05 */
[----:B------:R-:W-:Y:S01]  /*1640*/  IABS R52, R21 ;  /* 0x0000001500347213 */ /* 0x000fe20000000000 */
[----:B------:R-:W-:Y:S01]  /*1650*/  IMAD.HI.U32 R15, R7, R15, R6 ;  /* 0x0000000f070f7227 */ /* 0x000fe200078e0006 */
[----:B------:R-:W-:-:S02]  /*1660*/  IADD3 R7, R4, 0x16, RZ ;  /* 0x0000001604077810 */ /* 0x000fc40007ffe0ff */
[----:B------:R-:W-:Y:S01]  /*1670*/  IABS R17, R108 ;  /* 0x0000006c00117213 */ /* 0x000fe20000000000 */
[--C-:B------:R-:W-:Y:S01]  /*1680*/  @!P2 IMAD.IADD R36, R36, 0x1, -R3.reuse ;  /* 0x000000012424a824 */ /* 0x100fe200078e0a03 */
[----:B------:R-:W-:Y:S01]  /*1690*/  ISETP.GE.AND P2, PT, R11, RZ, PT ;  /* 0x000000ff0b00720c */ /* 0x000fe20003f46270 */
[----:B------:R-:W-:Y:S01]  /*16a0*/  IMAD R6, R3, R5, R40 ;  /* 0x0000000503067224 */ /* 0x000fe200078e0228 */
[----:B------:R-:W-:Y:S01]  /*16b0*/  IADD3 R5, R4, 0x18, RZ ;  /* 0x0000001804057810 */ /* 0x000fe20007ffe0ff */
[----:B------:R-:W-:Y:S01]  /*16c0*/  IMAD.HI.U32 R11, R9, R42, RZ ;  /* 0x0000002a090b7227 */ /* 0x000fe200078e00ff */
[----:B------:R-:W-:Y:S02]  /*16d0*/  IABS R48, R7 ;  /* 0x0000000700307213 */ /* 0x000fe40000000000 */
[----:B------:R-:W-:Y:S01]  /*16e0*/  IABS R46, R5 ;  /* 0x00000005002e7213 */ /* 0x000fe20000000000 */
[----:B------:R-:W-:Y:S01]  /*16f0*/  @!P5 IMAD.IADD R38, R38, 0x1, -R3 ;  /* 0x000000012626d824 */ /* 0x000fe200078e0a03 */
[----:B------:R-:W-:Y:S01]  /*1700*/  ISETP.GT.U32.AND P5, PT, R3, R6, PT ;  /* 0x000000060300720c */ /* 0x000fe20003fa4070 */
[----:B------:R-:W-:-:S02]  /*1710*/  IMAD.MOV R11, RZ, RZ, -R11 ;  /* 0x000000ffff0b7224 */ /* 0x000fc400078e0a0b */
[----:B------:R-:W-:Y:S02]  /*1720*/  @!P6 IMAD.MOV R38, RZ, RZ, -R38 ;  /* 0x000000ffff26e224 */ /* 0x000fe400078e0a26 */
[----:B------:R-:W-:Y:S02]  /*1730*/  IMAD R42, R3, R11, R42 ;  /* 0x0000000b032a7224 */ /* 0x000fe400078e022a */
[----:B------:R-:W-:-:S03]  /*1740*/  IMAD.HI.U32 R13, R9, R44, RZ ;  /* 0x0000002c090d7227 */ /* 0x000fc600078e00ff */
[C---:B------:R-:W-:Y:S01]  /*1750*/  ISETP.GT.U32.AND P6, PT, R3.reuse, R42, PT ;  /* 0x0000002a0300720c */ /* 0x040fe20003fc4070 */
[----:B------:R-:W-:Y:S02]  /*1760*/  IMAD.MOV R13, RZ, RZ, -R13 ;  /* 0x000000ffff0d7224 */ /* 0x000fe400078e0a0d */
[----:B------:R-:W-:Y:S02]  /*1770*/  @!P5 IMAD.IADD R6, R6, 0x1, -R3 ;  /* 0x000000010606d824 */ /* 0x000fe400078e0a03 */
[C---:B------:R-:W-:Y:S02]  /*1780*/  IMAD R44, R3.reuse, R13, R44 ;  /* 0x0000000d032c7224 */ /* 0x040fe400078e022c */
[----:B------:R-:W-:Y:S01]  /*1790*/  @!P1 IMAD.MOV R34, RZ, RZ, -R34 ;  /* 0x000000ffff229224 */ /* 0x000fe200078e0a22 */
[----:B------:R-:W-:Y:S01]  /*17a0*/  ISETP.GT.U32.AND P5, PT, R3, R6, PT ;  /* 0x000000060300720c */ /* 0x000fe20003fa4070 */
[----:B------:R-:W-:Y:S01]  /*17b0*/  @!P3 IMAD.MOV R36, RZ, RZ, -R36 ;  /* 0x000000ffff24b224 */ /* 0x000fe200078e0a24 */
[----:B------:R-:W-:Y:S01]  /*17c0*/  ISETP.GE.AND P1, PT, R5, RZ, PT ;  /* 0x000000ff0500720c */ /* 0x000fe20003f26270 */
[----:B------:R-:W-:Y:S01]  /*17d0*/  IMAD.HI.U32 R5, R9, R46, RZ ;  /* 0x0000002e09057227 */ /* 0x000fe200078e00ff */
[----:B------:R-:W-:-:S03]  /*17e0*/  ISETP.GE.AND P3, PT, R7, RZ, PT ;  /* 0x000000ff0700720c */ /* 0x000fc60003f66270 */
[----:B------:R-:W-:Y:S02]  /*17f0*/  @!P6 IMAD.IADD R42, R42, 0x1, -R3 ;  /* 0x000000012a2ae824 */ /* 0x000fe400078e0a03 */
[----:B------:R-:W-:Y:S02]  /*1800*/  IMAD.MOV R5, RZ, RZ, -R5 ;  /* 0x000000ffff057224 */ /* 0x000fe400078e0a05 */
[----:B------:R-:W-:Y:S01]  /*1810*/  IMAD.HI.U32 R7, R9, R48, RZ ;  /* 0x0000003009077227 */ /* 0x000fe200078e00ff */
[----:B------:R-:W-:-:S03]  /*1820*/  ISETP.GT.U32.AND P6, PT, R3, R42, PT ;  /* 0x0000002a0300720c */ /* 0x000fc60003fc4070 */
[----:B------:R-:W-:Y:S01]  /*1830*/  @!P5 IMAD.IADD R6, R6, 0x1, -R3 ;  /* 0x000000010606d824 */ /* 0x000fe200078e0a03 */
[C---:B------:R-:W-:Y:S01]  /*1840*/  ISETP.GT.U32.AND P5, PT, R3.reuse, R44, PT ;  /* 0x0000002c0300720c */ /* 0x040fe20003fa4070 */
[----:B------:R-:W-:Y:S02]  /*1850*/  IMAD R46, R3, R5, R46 ;  /* 0x00000005032e7224 */ /* 0x000fe400078e022e */
[----:B------:R-:W-:Y:S02]  /*1860*/  IMAD.MOV R7, RZ, RZ, -R7 ;  /* 0x000000ffff077224 */ /* 0x000fe400078e0a07 */
[----:B------:R-:W-:-:S04]  /*1870*/  IMAD.HI.U32 R11, R9, R50, RZ ;  /* 0x00000032090b7227 */ /* 0x000fc800078e00ff */
[--C-:B------:R-:W-:Y:S01]  /*1880*/  @!P6 IMAD.IADD R42, R42, 0x1, -R3.reuse ;  /* 0x000000012a2ae824 */ /* 0x100fe200078e0a03 */
[C---:B------:R-:W-:Y:S01]  /*1890*/  ISETP.GT.U32.AND P6, PT, R3.reuse, R46, PT ;  /* 0x0000002e0300720c */ /* 0x040fe20003fc4070 */
[----:B------:R-:W-:Y:S02]  /*18a0*/  IMAD R48, R3, R7, R48 ;  /* 0x0000000703307224 */ /* 0x000fe400078e0230 */
[----:B------:R-:W-:Y:S02]  /*18b0*/  @!P5 IMAD.IADD R44, R44, 0x1, -R3 ;  /* 0x000000012c2cd824 */ /* 0x000fe400078e0a03 */
[----:B------:R-:W-:-:S03]  /*18c0*/  IMAD.HI.U32 R13, R9, R52, RZ ;  /* 0x00000034090d7227 */ /* 0x000fc600078e00ff */
[C---:B------:R-:W-:Y:S01]  /*18d0*/  ISETP.GT.U32.AND P5, PT, R3.reuse, R44, PT ;  /* 0x0000002c0300720c */ /* 0x040fe20003fa4070 */
[----:B------:R-:W-:Y:S02]  /*18e0*/  IMAD.MOV R11, RZ, RZ, -R11 ;  /* 0x000000ffff0b7224 */ /* 0x000fe400078e0a0b */
[----:B------:R-:W-:Y:S02]  /*18f0*/  IMAD.MOV R13, RZ, RZ, -R13 ;  /* 0x000000ffff0d7224 */ /* 0x000fe400078e0a0d */
[----:B------:R-:W-:Y:S02]  /*1900*/  @!P6 IMAD.IADD R46, R46, 0x1, -R3 ;  /* 0x000000012e2ee824 */ /* 0x000fe400078e0a03 */
[C---:B------:R-:W-:Y:S02]  /*1910*/  IMAD R50, R3.reuse, R11, R50 ;  /* 0x0000000b03327224 */ /* 0x040fe400078e0232 */
[C---:B------:R-:W-:Y:S01]  /*1920*/  IMAD R52, R3.reuse, R13, R52 ;  /* 0x0000000d03347224 */ /* 0x040fe200078e0234 */
[----:B------:R-:W-:Y:S01]  /*1930*/  ISETP.GT.U32.AND P6, PT, R3, R46, PT ;  /* 0x0000002e0300720c */ /* 0x000fe20003fc4070 */
[----:B------:R-:W-:-:S04]  /*1940*/  IMAD.HI.U32 R5, R9, R54, RZ ;  /* 0x0000003609057227 */ /* 0x000fc800078e00ff */
[----:B------:R-:W-:Y:S01]  /*1950*/  @!P5 IMAD.IADD R44, R44, 0x1, -R3 ;  /* 0x000000012c2cd824 */ /* 0x000fe200078e0a03 */
[----:B------:R-:W-:Y:S01]  /*1960*/  ISETP.GT.U32.AND P5, PT, R3, R48, PT ;  /* 0x000000300300720c */ /* 0x000fe20003fa4070 */
[----:B------:R-:W-:-:S04]  /*1970*/  IMAD.HI.U32 R7, R9, R56, RZ ;  /* 0x0000003809077227 */ /* 0x000fc800078e00ff */
[----:B------:R-:W-:Y:S02]  /*1980*/  IMAD.MOV R5, RZ, RZ, -R5 ;  /* 0x000000ffff057224 */ /* 0x000fe400078e0a05 */
[----:B------:R-:W-:Y:S01]  /*1990*/  @!P6 IMAD.IADD R46, R46, 0x1, -R3 ;  /* 0x000000012e2ee824 */ /* 0x000fe200078e0a03 */
[C---:B------:R-:W-:Y:S01]  /*19a0*/  ISETP.GT.U32.AND P6, PT, R3.reuse, R50, PT ;  /* 0x000000320300720c */ /* 0x040fe20003fc4070 */
[----:B------:R-:W-:Y:S02]  /*19b0*/  IMAD.MOV R7, RZ, RZ, -R7 ;  /* 0x000000ffff077224 */ /* 0x000fe400078e0a07 */
[C---:B------:R-:W-:Y:S02]  /*19c0*/  IMAD R54, R3.reuse, R5, R54 ;  /* 0x0000000503367224 */ /* 0x040fe400078e0236 */
[----:B------:R-:W-:Y:S01]  /*19d0*/  @!P5 IMAD.IADD R48, R48, 0x1, -R3 ;  /* 0x000000013030d824 */ /* 0x000fe200078e0a03 */
[C---:B------:R-:W-:Y:S01]  /*19e0*/  ISETP.GT.U32.AND P5, PT, R3.reuse, R52, PT ;  /* 0x000000340300720c */ /* 0x040fe20003fa4070 */
[----:B------:R-:W-:-:S02]  /*19f0*/  IMAD R56, R3, R7, R56 ;  /* 0x0000000703387224 */ /* 0x000fc400078e0238 */
[----:B------:R-:W-:-:S04]  /*1a00*/  IMAD.HI.U32 R11, R9, R58, RZ ;  /* 0x0000003a090b7227 */ /* 0x000fc800078e00ff */
[----:B------:R-:W-:Y:S01]  /*1a10*/  @!P6 IMAD.IADD R50, R50, 0x1, -R3 ;  /* 0x000000013232e824 */ /* 0x000fe200078e0a03 */
[----:B------:R-:W-:Y:S01]  /*1a20*/  ISETP.GT.U32.AND P6, PT, R3, R54, PT ;  /* 0x000000360300720c */ /* 0x000fe20003fc4070 */
[----:B------:R-:W-:Y:S02]  /*1a30*/  IMAD.MOV R11, RZ, RZ, -R11 ;  /* 0x000000ffff0b7224 */ /* 0x000fe400078e0a0b */
[----:B------:R-:W-:-:S04]  /*1a40*/  IMAD.HI.U32 R13, R9, R60, RZ ;  /* 0x0000003c090d7227 */ /* 0x000fc800078e00ff */
[----:B------:R-:W-:Y:S01]  /*1a50*/  @!P5 IMAD.IADD R52, R52, 0x1, -R3 ;  /* 0x000000013434d824 */ /* 0x000fe200078e0a03 */
[C---:B------:R-:W-:Y:S01]  /*1a60*/  ISETP.GT.U32.AND P5, PT, R3.reuse, R56, PT ;  /* 0x000000380300720c */ /* 0x040fe20003fa4070 */
[C---:B------:R-:W-:Y:S02]  /*1a70*/  IMAD R58, R3.reuse, R11, R58 ;  /* 0x0000000b033a7224 */ /* 0x040fe400078e023a */
[----:B------:R-:W-:Y:S02]  /*1a80*/  IMAD.MOV.U32 R40, RZ, RZ, R6 ;  /* 0x000000ffff287224 */ /* 0x000fe400078e0006 */
[----:B------:R-:W-:Y:S02]  /*1a90*/  IMAD.MOV R13, RZ, RZ, -R13 ;  /* 0x000000ffff0d7224 */ /* 0x000fe400078e0a0d */
[----:B------:R-:W-:Y:S01]  /*1aa0*/  @!P6 IMAD.IADD R54, R54, 0x1, -R3 ;  /* 0x000000013636e824 */ /* 0x000fe200078e0a03 */
[C---:B------:R-:W-:Y:S01]  /*1ab0*/  ISETP.GT.U32.AND P6, PT, R3.reuse, R58, PT ;  /* 0x0000003a0300720c */ /* 0x040fe20003fc4070 */
[----:B------:R-:W-:Y:S01]  /*1ac0*/  @!P4 IMAD.MOV R40, RZ, RZ, -R40 ;  /* 0x000000ffff28c224 */ /* 0x000fe200078e0a28 */
[C---:B------:R-:W-:Y:S01]  /*1ad0*/  ISETP.GT.U32.AND P4, PT, R3.reuse, R48, PT ;  /* 0x000000300300720c */ /* 0x040fe20003f84070 */
[----:B------:R-:W-:-:S02]  /*1ae0*/  IMAD R60, R3, R13, R60 ;  /* 0x0000000d033c7224 */ /* 0x000fc400078e023c */
[----:B------:R-:W-:Y:S01]  /*1af0*/  @!P5 IMAD.IADD R56, R56, 0x1, -R3 ;  /* 0x000000013838d824 */ /* 0x000fe200078e0a03 */
[C---:B------:R-:W-:Y:S01]  /*1b00*/  ISETP.GT.U32.AND P5, PT, R3.reuse, R50, PT ;  /* 0x000000320300720c */ /* 0x040fe20003fa4070 */
[----:B------:R-:W-:Y:S01]  /*1b10*/  @!P0 IMAD.MOV R42, RZ, RZ, -R42 ;  /* 0x000000ffff2a8224 */ /* 0x000fe200078e0a2a */
[C---:B------:R-:W-:Y:S01]  /*1b20*/  ISETP.GT.U32.AND P0, PT, R3.reuse, R52, PT ;  /* 0x000000340300720c */ /* 0x040fe20003f04070 */
[----:B------:R-:W-:Y:S01]  /*1b30*/  @!P2 IMAD.MOV R44, RZ, RZ, -R44 ;  /* 0x000000ffff2ca224 */ /* 0x000fe200078e0a2c */
[----:B------:R-:W-:Y:S01]  /*1b40*/  ISETP.GT.U32.AND P2, PT, R3, R54, PT ;  /* 0x000000360300720c */ /* 0x000fe20003f44070 */
[----:B------:R-:W-:-:S04]  /*1b50*/  IMAD.HI.U32 R5, R9, R62, RZ ;  /* 0x0000003e09057227 */ /* 0x000fc800078e00ff */
[----:B------:R-:W-:-:S04]  /*1b60*/  IMAD.HI.U32 R7, R9, R64, RZ ;  /* 0x0000004009077227 */ /* 0x000fc800078e00ff */
[----:B------:R-:W-:-:S04]  /*1b70*/  IMAD.HI.U32 R11, R9, R66, RZ ;  /* 0x00000042090b7227 */ /* 0x000fc800078e00ff */
[----:B------:R-:W-:-:S04]  /*1b80*/  IMAD.HI.U32 R13, R9, R68, RZ ;  /* 0x00000044090d7227 */ /* 0x000fc800078e00ff */
[----:B------:R-:W-:-:S04]  /*1b90*/  IMAD.HI.U32 R9, R9, R70, RZ ;  /* 0x0000004609097227 */ /* 0x000fc800078e00ff */
[----:B------:R-:W-:Y:S02]  /*1ba0*/  IMAD.MOV R5, RZ, RZ, -R5 ;  /* 0x000000ffff057224 */ /* 0x000fe400078e0a05 */
[----:B------:R-:W-:Y:S02]  /*1bb0*/  IMAD.MOV R7, RZ, RZ, -R7 ;  /* 0x000000ffff077224 */ /* 0x000fe400078e0a07 */
[----:B------:R-:W-:Y:S02]  /*1bc0*/  IMAD.MOV R9, RZ, RZ, -R9 ;  /* 0x000000ffff097224 */ /* 0x000fe400078e0a09 */
[C---:B------:R-:W-:Y:S01]  /*1bd0*/  IMAD R62, R3.reuse, R5, R62 ;  /* 0x00000005033e7224 */ /* 0x040fe200078e023e */
[----:B------:R-:W-:Y:S01]  /*1be0*/  SHF.R.S32.HI R5, RZ, 0x1f, R2 ;  /* 0x0000001fff057819 */ /* 0x000fe20000011402 */
[C---:B------:R-:W-:Y:S01]  /*1bf0*/  IMAD R64, R3.reuse, R7, R64 ;  /* 0x0000000703407224 */ /* 0x040fe200078e0240 */
[----:B------:R-:W-:Y:S01]  /*1c00*/  LOP3.LUT R7, R0, 0x7, RZ, 0xc0, !PT ;  /* 0x0000000700077812 */ /* 0x000fe200078ec0ff */
[--C-:B------:R-:W-:Y:S01]  /*1c10*/  @!P6 IMAD.IADD R58, R58, 0x1, -R3.reuse ;  /* 0x000000013a3ae824 */ /* 0x100fe200078e0a03 */
[C---:B------:R-:W-:Y:S01]  /*1c20*/  ISETP.GT.U32.AND P6, PT, R3.reuse, R56, PT ;  /* 0x000000380300720c */ /* 0x040fe20003fc4070 */
[----:B------:R-:W-:Y:S01]  /*1c30*/  IMAD R6, R3, R9, R70 ;  /* 0x0000000903067224 */ /* 0x000fe200078e0246 */
[----:B------:R-:W-:Y:S01]  /*1c40*/  LEA.HI R5, R5, R2, RZ, 0x6 ;  /* 0x0000000205057211 */ /* 0x000fe200078f30ff */
[--C-:B------:R-:W-:Y:S01]  /*1c50*/  @!P4 IMAD.IADD R48, R48, 0x1, -R3.reuse ;  /* 0x000000013030c824 */ /* 0x100fe200078e0a03 */
[C---:B------:R-:W-:Y:S01]  /*1c60*/  ISETP.GT.U32.AND P4, PT, R3.reuse, R60, PT ;  /* 0x0000003c0300720c */ /* 0x040fe20003f84070 */
[----:B------:R-:W-:Y:S01]  /*1c70*/  @!P1 IMAD.MOV R46, RZ, RZ, -R46 ;  /* 0x000000ffff2e9224 */ /* 0x000fe200078e0a2e */
[C---:B------:R-:W-:Y:S01]  /*1c80*/  ISETP.GT.U32.AND P1, PT, R3.reuse, R58, PT ;  /* 0x0000003a0300720c */ /* 0x040fe20003f24070 */
[--C-:B------:R-:W-:Y:S01]  /*1c90*/  @!P5 IMAD.IADD R50, R50, 0x1, -R3.reuse ;  /* 0x000000013232d824 */ /* 0x100fe200078e0a03 */
[C---:B------:R-:W-:Y:S01]  /*1ca0*/  ISETP.GT.U32.AND P5, PT, R3.reuse, R62, PT ;  /* 0x0000003e0300720c */ /* 0x040fe20003fa4070 */
[--C-:B------:R-:W-:Y:S01]  /*1cb0*/  @!P0 IMAD.IADD R52, R52, 0x1, -R3.reuse ;  /* 0x0000000134348824 */ /* 0x100fe200078e0a03 */
[C---:B------:R-:W-:Y:S01]  /*1cc0*/  ISETP.GT.U32.AND P0, PT, R3.reuse, R64, PT ;  /* 0x000000400300720c */ /* 0x040fe20003f04070 */
[----:B------:R-:W-:Y:S01]  /*1cd0*/  @!P2 IMAD.IADD R54, R54, 0x1, -R3 ;  /* 0x000000013636a824 */ /* 0x000fe200078e0a03 */
[----:B------:R-:W-:Y:S01]  /*1ce0*/  ISETP.GT.U32.AND P2, PT, R3, R6, PT ;  /* 0x000000060300720c */ /* 0x000fe20003f44070 */
[----:B------:R-:W-:Y:S01]  /*1cf0*/  IMAD.MOV R11, RZ, RZ, -R11 ;  /* 0x000000ffff0b7224 */ /* 0x000fe200078e0a0b */
[----:B------:R-:W-:Y:S01]  /*1d00*/  LOP3.LUT R2, R113, 0x30, RZ, 0xc0, !PT ;  /* 0x0000003071027812 */ /* 0x000fe200078ec0ff */
[----:B------:R-:W-:Y:S01]  /*1d10*/  IMAD.MOV R13, RZ, RZ, -R13 ;  /* 0x000000ffff0d7224 */ /* 0x000fe200078e0a0d */
[----:B------:R-:W-:Y:S01]  /*1d20*/  SHF.R.S32.HI R128, RZ, 0x6, R5 ;  /* 0x00000006ff807819 */ /* 0x000fe20000011405 */
[----:B------:R-:W-:-:S02]  /*1d30*/  IMAD R66, R3, R11, R66 ;  /* 0x0000000b03427224 */ /* 0x000fc400078e0242 */
[C---:B------:R-:W-:Y:S02]  /*1d40*/  IMAD R68, R3.reuse, R13, R68 ;  /* 0x0000000d03447224 */ /* 0x040fe400078e0244 */
[--C-:B------:R-:W-:Y:S01]  /*1d50*/  @!P6 IMAD.IADD R56, R56, 0x1, -R3.reuse ;  /* 0x000000013838e824 */ /* 0x100fe200078e0a03 */
[C---:B------:R-:W-:Y:S01]  /*1d60*/  ISETP.GT.U32.AND P6, PT, R3.reuse, R66, PT ;  /* 0x000000420300720c */ /* 0x040fe20003fc4070 */
[--C-:B------:R-:W-:Y:S01]  /*1d70*/  @!P4 IMAD.IADD R60, R60, 0x1, -R3.reuse ;  /* 0x000000013c3cc824 */ /* 0x100fe200078e0a03 */
[----:B------:R-:W-:Y:S01]  /*1d80*/  ISETP.GT.U32.AND P4, PT, R3, R68, PT ;  /* 0x000000440300720c */ /* 0x000fe20003f84070 */
[--C-:B------:R-:W-:Y:S01]  /*1d90*/  @!P1 IMAD.IADD R58, R58, 0x1, -R3.reuse ;  /* 0x000000013a3a9824 */ /* 0x100fe200078e0a03 */
[----:B------:R-:W-:Y:S01]  /*1da0*/  ISETP.GE.AND P1, PT, R19, RZ, PT ;  /* 0x000000ff1300720c */ /* 0x000fe20003f26270 */
[--C-:B------:R-:W-:Y:S01]  /*1db0*/  @!P5 IMAD.IADD R62, R62, 0x1, -R3.reuse ;  /* 0x000000013e3ed824 */ /* 0x100fe200078e0a03 */
[----:B------:R-:W-:Y:S01]  /*1dc0*/  ISETP.GE.AND P5, PT, R21, RZ, PT ;  /* 0x000000ff1500720c */ /* 0x000fe20003fa6270 */
[--C-:B------:R-:W-:Y:S01]  /*1dd0*/  @!P0 IMAD.IADD R64, R64, 0x1, -R3.reuse ;  /* 0x0000000140408824 */ /* 0x100fe200078e0a03 */
[----:B------:R-:W-:Y:S01]  /*1de0*/  ISETP.GE.AND P0, PT, R23, RZ, PT ;  /* 0x000000ff1700720c */ /* 0x000fe20003f06270 */
[--C-:B------:R-:W-:Y:S01]  /*1df0*/  @!P2 IMAD.IADD R6, R6, 0x1, -R3.reuse ;  /* 0x000000010606a824 */ /* 0x100fe200078e0a03 */
[----:B------:R-:W-:Y:S01]  /*1e00*/  ISETP.GE.AND P2, PT, R25, RZ, PT ;  /* 0x000000ff1900720c */ /* 0x000fe20003f46270 */
[----:B------:R-:W-:Y:S01]  /*1e10*/  @!P3 IMAD.MOV R48, RZ, RZ, -R48 ;  /* 0x000000ffff30b224 */ /* 0x000fe200078e0a30 */
[----:B------:R-:W-:Y:S01]  /*1e20*/  ISETP.GT.U32.AND P3, PT, R3, R60, PT ;  /* 0x0000003c0300720c */ /* 0x000fe20003f64070 */
[--C-:B------:R-:W-:Y:S01]  /*1e30*/  @!P6 IMAD.IADD R66, R66, 0x1, -R3.reuse ;  /* 0x000000014242e824 */ /* 0x100fe200078e0a03 */
[----:B------:R-:W-:Y:S01]  /*1e40*/  ISETP.GE.AND P6, PT, R27, RZ, PT ;  /* 0x000000ff1b00720c */ /* 0x000fe20003fc6270 */
[----:B------:R-:W-:Y:S01]  /*1e50*/  @!P4 IMAD.IADD R68, R68, 0x1, -R3 ;  /* 0x000000014444c824 */ /* 0x000fe200078e0a03 */
[----:B------:R-:W-:Y:S01]  /*1e60*/  ISETP.GT.U32.AND P4, PT, R3, R64, PT ;  /* 0x000000400300720c */ /* 0x000fe20003f84070 */
[----:B------:R-:W-:-:S04]  /*1e70*/  IMAD.HI.U32 R15, R15, R17, RZ ;  /* 0x000000110f0f7227 */ /* 0x000fc800078e00ff */
[----:B------:R-:W-:Y:S01]  /*1e80*/  @!P1 IMAD.MOV R50, RZ, RZ, -R50 ;  /* 0x000000ffff329224 */ /* 0x000fe200078e0a32 */
[C---:B------:R-:W-:Y:S01]  /*1e90*/  ISETP.GT.U32.AND P1, PT, R3.reuse, R62, PT ;  /* 0x0000003e0300720c */ /* 0x040fe20003f24070 */
[----:B------:R-:W-:Y:S01]  /*1ea0*/  @!P5 IMAD.MOV R52, RZ, RZ, -R52 ;  /* 0x000000ffff34d224 */ /* 0x000fe200078e0a34 */
[C---:B------:R-:W-:Y:S01]  /*1eb0*/  ISETP.GT.U32.AND P5, PT, R3.reuse, R66, PT ;  /* 0x000000420300720c */ /* 0x040fe20003fa4070 */
[----:B------:R-:W-:Y:S01]  /*1ec0*/  @!P0 IMAD.MOV R54, RZ, RZ, -R54 ;  /* 0x000000ffff368224 */ /* 0x000fe200078e0a36 */
[C---:B------:R-:W-:Y:S01]  /*1ed0*/  ISETP.GT.U32.AND P0, PT, R3.reuse, R6, PT ;  /* 0x000000060300720c */ /* 0x040fe20003f04070 */
[----:B------:R-:W-:Y:S01]  /*1ee0*/  @!P2 IMAD.MOV R56, RZ, RZ, -R56 ;  /* 0x000000ffff38a224 */ /* 0x000fe200078e0a38 */
[----:B------:R-:W-:Y:S01]  /*1ef0*/  ISETP.GT.U32.AND P2, PT, R3, R68, PT ;  /* 0x000000440300720c */ /* 0x000fe20003f44070 */
[----:B------:R-:W-:Y:S02]  /*1f00*/  IMAD.MOV R15, RZ, RZ, -R15 ;  /* 0x000000ffff0f7224 */ /* 0x000fe400078e0a0f */
[----:B------:R-:W-:-:S02]  /*1f10*/  @!P3 IMAD.IADD R60, R60, 0x1, -R3 ;  /* 0x000000013c3cb824 */ /* 0x000fc400078e0a03 */
[----:B------:R-:W-:Y:S02]  /*1f20*/  IMAD R17, R72, R15, R17 ;  /* 0x0000000f48117224 */ /* 0x000fe400078e0211 */
[--C-:B------:R-:W-:Y:S01]  /*1f30*/  @!P1 IMAD.IADD R62, R62, 0x1, -R3.reuse ;  /* 0x000000013e3e9824 */ /* 0x100fe200078e0a03 */
[----:B------:R-:W-:Y:S01]  /*1f40*/  ISETP.GE.AND P1, PT, R29, RZ, PT ;  /* 0x000000ff1d00720c */ /* 0x000fe20003f26270 */
[--C-:B------:R-:W-:Y:S01]  /*1f50*/  @!P4 IMAD.IADD R64, R64, 0x1, -R3.reuse ;  /* 0x000000014040c824 */ /* 0x100fe200078e0a03 */
[----:B------:R-:W-:Y:S01]  /*1f60*/  ISETP.GT.U32.AND P3, PT, R72, R17, PT ;  /* 0x000000114800720c */ /* 0x000fe20003f64070 */
[--C-:B------:R-:W-:Y:S01]  /*1f70*/  @!P0 IMAD.IADD R6, R6, 0x1, -R3.reuse ;  /* 0x0000000106068824 */ /* 0x100fe200078e0a03 */
[----:B------:R-:W-:Y:S01]  /*1f80*/  ISETP.GE.AND P4, PT, R31, RZ, PT ;  /* 0x000000ff1f00720c */ /* 0x000fe20003f86270 */
[--C-:B------:R-:W-:Y:S01]  /*1f90*/  @!P5 IMAD.IADD R66, R66, 0x1, -R3.reuse ;  /* 0x000000014242d824 */ /* 0x100fe200078e0a03 */
[----:B------:R-:W-:Y:S01]  /*1fa0*/  ISETP.GE.AND P0, PT, R33, RZ, PT ;  /* 0x000000ff2100720c */ /* 0x000fe20003f06270 */
[----:B------:R-:W-:Y:S01]  /*1fb0*/  @!P2 IMAD.IADD R68, R68, 0x1, -R3 ;  /* 0x000000014444a824 */ /* 0x000fe200078e0a03 */
[----:B------:R-:W-:Y:S01]  /*1fc0*/  ISETP.GE.AND P5, PT, R35, RZ, PT ;  /* 0x000000ff2300720c */ /* 0x000fe20003fa6270 */
[----:B------:R-:W-:Y:S01]  /*1fd0*/  @!P6 IMAD.MOV R58, RZ, RZ, -R58 ;  /* 0x000000ffff3ae224 */ /* 0x000fe200078e0a3a */
[----:B------:R-:W-:Y:S01]  /*1fe0*/  ISETP.GE.AND P2, PT, R37, RZ, PT ;  /* 0x000000ff2500720c */ /* 0x000fe20003f46270 */
[C---:B------:R-:W-:Y:S01]  /*1ff0*/  IMAD R2, R7.reuse, 0x40, R2 ;  /* 0x0000004007027824 */ /* 0x040fe200078e0202 */
[----:B------:R-:W-:Y:S01]  /*2000*/  ISETP.GE.AND P6, PT, R4, RZ, PT ;  /* 0x000000ff0400720c */ /* 0x000fe20003fc6270 */
[----:B------:R-:W-:-:S02]  /*2010*/  IMAD.SHL.U32 R4, R7, 0x10, RZ ;  /* 0x0000001007047824 */ /* 0x000fc400078e00ff */
[----:B------:R-:W-:Y:S02]  /*2020*/  IMAD.SHL.U32 R3, R161, 0x2, RZ ;  /* 0x00000002a1037824 */ /* 0x000fe400078e00ff */
[----:B------:R-:W-:Y:S01]  /*2030*/  IMAD.MOV.U32 R70, RZ, RZ, R6 ;  /* 0x000000ffff467224 */ /* 0x000fe200078e0006 */
[--C-:B------:R-:W-:Y:S01]  /*2040*/  LOP3.LUT R4, R4, 0x30, R111.reuse, 0x78, !PT ;  /* 0x0000003004047812 */ /* 0x100fe200078e786f */
[----:B------:R-:W-:Y:S01]  /*2050*/  @!P3 IMAD.IADD R17, R17, 0x1, -R72 ;  /* 0x000000011111b824 */ /* 0x000fe200078e0a48 */
[----:B------:R-:W-:Y:S01]  /*2060*/  LOP3.LUT R114, R114, R3, RZ, 0x3c, !PT ;  /* 0x0000000372727212 */ /* 0x000fe200078e3cff */
[----:B------:R-:W-:Y:S01]  /*2070*/  IMAD R115, R7, 0x4, R110 ;  /* 0x0000000407737824 */ /* 0x000fe200078e026e */
[----:B------:R-:W-:Y:S01]  /*2080*/  LOP3.LUT R7, R2, 0x10, R111, 0x78, !PT ;  /* 0x0000001002077812 */ /* 0x000fe200078e786f */
[----:B------:R-:W-:Y:S01]  /*2090*/  @!P1 IMAD.MOV R60, RZ, RZ, -R60 ;  /* 0x000000ffff3c9224 */ /* 0x000fe200078e0a3c */
[----:B------:R-:W-:Y:S01]  /*20a0*/  ISETP.NE.AND P1, PT, RZ, c[0x0][0x17c], PT ;  /* 0x00005f00ff007a0c */ /* 0x000fe20003f25270 */
[----:B------:R-:W-:Y:S01]  /*20b0*/  @!P4 IMAD.MOV R62, RZ, RZ, -R62 ;  /* 0x000000ffff3ec224 */ /* 0x000fe200078e0a3e */
[----:B------:R-:W-:Y:S01]  /*20c0*/  LOP3.LUT R3, RZ, c[0x0][0x17c], RZ, 0x33, !PT ;  /* 0x00005f00ff037a12 */ /* 0x000fe200078e33ff */
[----:B------:R-:W-:Y:S01]  /*20d0*/  @!P0 IMAD.MOV R64, RZ, RZ, -R64 ;  /* 0x000000ffff408224 */ /* 0x000fe200078e0a40 */
[----:B------:R-:W-:Y:S01]  /*20e0*/  ISETP.GT.U32.AND P3, PT, R72, R17, PT ;  /* 0x000000114800720c */ /* 0x000fe20003f64070 */
[----:B------:R-:W-:Y:S01]  /*20f0*/  @!P5 IMAD.MOV R66, RZ, RZ, -R66 ;  /* 0x000000ffff42d224 */ /* 0x000fe200078e0a42 */
[----:B------:R-:W-:Y:S01]  /*2100*/  LOP3.LUT R116, R7, 0x200, R116, 0xf8, !PT ;  /* 0x0000020007747812 */ /* 0x000fe200078ef874 */
[----:B------:R-:W-:Y:S01]  /*2110*/  @!P2 IMAD.MOV R68, RZ, RZ, -R68 ;  /* 0x000000ffff44a224 */ /* 0x000fe200078e0a44 */
[C---:B------:R-:W-:Y:S01]  /*2120*/  SEL R8, R3.reuse, R8, !P1 ;  /* 0x0000000803087207 */ /* 0x040fe20004800000 */
[----:B------:R-:W-:Y:S01]  /*2130*/  @!P6 IMAD.MOV R70, RZ, RZ, -R70 ;  /* 0x000000ffff46e224 */ /* 0x000fe200078e0a46 */
[----:B------:R-:W-:Y:S01]  /*2140*/  SEL R12, R3, R12, !P1 ;  /* 0x0000000c030c7207 */ /* 0x000fe20004800000 */
[----:B------:R-:W-:Y:S01]  /*2150*/  IMAD.U32 R115, R115, 0x20, R4 ;  /* 0x0000002073737824 */ /* 0x000fe200078e0004 */
[C---:B------:R-:W-:Y:S01]  /*2160*/  SEL R10, R3.reuse, R10, !P1 ;  /* 0x0000000a030a7207 */ /* 0x040fe20004800000 */
[----:B------:R-:W-:Y:S01]  /*2170*/  IMAD R8, R8, c[0x0][0x190], RZ ;  /* 0x0000640008087a24 */ /* 0x000fe200078e02ff */
[C---:B------:R-:W-:Y:S01]  /*2180*/  SEL R14, R3.reuse, R14, !P1 ;  /* 0x0000000e030e7207 */ /* 0x040fe20004800000 */
[----:B------:R-:W-:Y:S01]  /*2190*/  IMAD R12, R12, c[0x0][0x190], RZ ;  /* 0x000064000c0c7a24 */ /* 0x000fe200078e02ff */
[----:B------:R-:W-:Y:S01]  /*21a0*/  SEL R16, R3, R16, !P1 ;  /* 0x0000001003107207 */ /* 0x000fe20004800000 */
[----:B------:R-:W-:Y:S01]  /*21b0*/  @!P3 IMAD.IADD R17, R17, 0x1, -R72 ;  /* 0x000000011111b824 */ /* 0x000fe200078e0a48 */
[C---:B------:R-:W-:Y:S01]  /*21c0*/  SEL R18, R3.reuse, R18, !P1 ;  /* 0x0000001203127207 */ /* 0x040fe20004800000 */
[----:B------:R-:W-:Y:S01]  /*21d0*/  IMAD R10, R10, c[0x0][0x190], RZ ;  /* 0x000064000a0a7a24 */ /* 0x000fe200078e02ff */
        /* <DEDUP_REMOVED lines=16> */
[----:B------:R-:W-:Y:S01]  /*22e0*/  SEL R36, R3, R36, !P1 ;  /* 0x0000002403247207 */ /* 0x000fe20004800000 */
[----:B------:R-:W-:Y:S01]  /*22f0*/  IMAD R7, R7, c[0x0][0x190], RZ ;  /* 0x0000640007077a24 */ /* 0x000fe200078e02ff */
[----:B------:R-:W-:Y:S01]  /*2300*/  SEL R38, R3, R38, !P1 ;  /* 0x0000002603267207 */ /* 0x000fe20004800000 */
[----:B------:R-:W-:Y:S01]  /*2310*/  IMAD R9, R9, c[0x0][0x190], RZ ;  /* 0x0000640009097a24 */ /* 0x000fe200078e02ff */
[----:B------:R-:W-:Y:S01]  /*2320*/  SEL R40, R3, R40, !P1 ;  /* 0x0000002803287207 */ /* 0x000fe20004800000 */
        /* <DEDUP_REMOVED lines=31> */
[----:B------:R-:W-:Y:S01]  /*2520*/  ISETP.GE.AND P1, PT, R108, RZ, PT ;  /* 0x000000ff6c00720c */ /* 0x000fe20003f26270 */
[----:B------:R-:W-:Y:S01]  /*2530*/  IMAD R53, R68, c[0x0][0x190], RZ ;  /* 0x0000640044357a24 */ /* 0x000fe200078e02ff */
[----:B------:R-:W-:Y:S01]  /*2540*/  ISETP.NE.AND P0, PT, RZ, c[0x0][0x178], PT ;  /* 0x00005e00ff007a0c */ /* 0x000fe20003f05270 */
[----:B------:R-:W-:Y:S01]  /*2550*/  IMAD R51, R3, c[0x0][0x190], RZ ;  /* 0x0000640003337a24 */ /* 0x000fe200078e02ff */
[----:B------:R-:W-:Y:S01]  /*2560*/  LEA R154, P2, R8, c[0x0][0x168], 0x1 ;  /* 0x00005a00089a7a11 */ /* 0x000fe200078408ff */
[----:B------:R-:W-:Y:S01]  /*2570*/  IMAD R55, R60, c[0x0][0x190], RZ ;  /* 0x000064003c377a24 */ /* 0x000fe200078e02ff */
[----:B------:R-:W-:Y:S01]  /*2580*/  LEA R104, P3, R12, c[0x0][0x168], 0x1 ;  /* 0x00005a000c687a11 */ /* 0x000fe200078608ff */
[----:B------:R-:W-:Y:S01]  /*2590*/  CS2R R20, SRZ ;  /* 0x0000000000147805 */ /* 0x000fe2000001ff00 */
[----:B------:R-:W-:Y:S01]  /*25a0*/  LEA R102, P4, R10, c[0x0][0x168], 0x1 ;  /* 0x00005a000a667a11 */ /* 0x000fe200078808ff */
[----:B------:R-:W-:Y:S01]  /*25b0*/  CS2R R22, SRZ ;  /* 0x0000000000167805 */ /* 0x000fe2000001ff00 */
[----:B------:R-:W-:Y:S01]  /*25c0*/  LEA R106, P5, R14, c[0x0][0x168], 0x1 ;  /* 0x00005a000e6a7a11 */ /* 0x000fe200078a08ff */
[----:B------:R-:W-:Y:S01]  /*25d0*/  CS2R R28, SRZ ;  /* 0x00000000001c7805 */ /* 0x000fe2000001ff00 */
[----:B------:R-:W-:Y:S01]  /*25e0*/  LEA.HI.X.SX32 R155, R8, c[0x0][0x16c], 0x1, P2 ;  /* 0x00005b00089b7a11 */ /* 0x000fe200010f0eff */
[----:B------:R-:W-:Y:S01]  /*25f0*/  @!P1 IMAD.MOV R17, RZ, RZ, -R17 ;  /* 0x000000ffff119224 */ /* 0x000fe200078e0a11 */
[----:B------:R-:W-:Y:S01]  /*2600*/  LEA.HI.X.SX32 R105, R12, c[0x0][0x16c], 0x1, P3 ;  /* 0x00005b000c697a11 */ /* 0x000fe200018f0eff */
[----:B------:R-:W-:Y:S01]  /*2610*/  CS2R R30, SRZ ;  /* 0x00000000001e7805 */ /* 0x000fe2000001ff00 */
[----:B------:R-:W-:Y:S01]  /*2620*/  @!P0 LOP3.LUT R17, RZ, c[0x0][0x178], RZ, 0x33, !PT ;  /* 0x00005e00ff118a12 */ /* 0x000fe200078e33ff */
[----:B------:R-:W-:Y:S01]  /*2630*/  CS2R R32, SRZ ;  /* 0x0000000000207805 */ /* 0x000fe2000001ff00 */
[----:B------:R-:W-:Y:S01]  /*2640*/  LEA.HI.X.SX32 R103, R10, c[0x0][0x16c], 0x1, P4 ;  /* 0x00005b000a677a11 */ /* 0x000fe200020f0eff */
[----:B------:R-:W-:Y:S01]  /*2650*/  CS2R R34, SRZ ;  /* 0x0000000000227805 */ /* 0x000fe2000001ff00 */
[----:B------:R-:W-:Y:S01]  /*2660*/  LEA.HI.X.SX32 R107, R14, c[0x0][0x16c], 0x1, P5 ;  /* 0x00005b000e6b7a11 */ /* 0x000fe200028f0eff */
[----:B------:R-:W-:Y:S01]  /*2670*/  IMAD R17, R17, c[0x0][0x184], RZ ;  /* 0x0000610011117a24 */ /* 0x000fe200078e02ff */
[----:B------:R-:W-:Y:S01]  /*2680*/  LEA R156, P6, R16, c[0x0][0x168], 0x1 ;  /* 0x00005a00109c7a11 */ /* 0x000fe200078c08ff */
[----:B------:R-:W-:Y:S01]  /*2690*/  CS2R R44, SRZ ;  /* 0x00000000002c7805 */ /* 0x000fe2000001ff00 */
[----:B------:R-:W-:Y:S01]  /*26a0*/  LEA R98, P0, R18, c[0x0][0x168], 0x1 ;  /* 0x00005a0012627a11 */ /* 0x000fe200078008ff */
[----:B------:R-:W-:Y:S01]  /*26b0*/  CS2R R46, SRZ ;  /* 0x00000000002e7805 */ /* 0x000fe2000001ff00 */
[----:B------:R-:W-:-:S02]  /*26c0*/  LEA R2, P1, R17, c[0x0][0x160], 0x1 ;  /* 0x0000580011027a11 */ /* 0x000fc400078208ff */
[----:B------:R-:W-:Y:S02]  /*26d0*/  LEA R94, P2, R4, c[0x0][0x168], 0x1 ;  /* 0x00005a00045e7a11 */ /* 0x000fe400078408ff */
[----:B------:R-:W-:Y:S02]  /*26e0*/  LEA.HI.X.SX32 R3, R17, c[0x0][0x164], 0x1, P1 ;  /* 0x0000590011037a11 */ /* 0x000fe400008f0eff */
[----:B------:R-:W-:Y:S02]  /*26f0*/  LEA R100, P1, R101, c[0x0][0x168], 0x1 ;  /* 0x00005a0065647a11 */ /* 0x000fe400078208ff */
[----:B------:R-:W-:Y:S02]  /*2700*/  LEA R96, P3, R24, c[0x0][0x168], 0x1 ;  /* 0x00005a0018607a11 */ /* 0x000fe400078608ff */
[----:B------:R-:W-:Y:S02]  /*2710*/  LEA R90, P4, R26, c[0x0][0x168], 0x1 ;  /* 0x00005a001a5a7a11 */ /* 0x000fe400078808ff */
[----:B------:R-:W-:-:S02]  /*2720*/  LEA R92, P5, R6, c[0x0][0x168], 0x1 ;  /* 0x00005a00065c7a11 */ /* 0x000fc400078a08ff */
[----:B------:R-:W-:Y:S02]  /*2730*/  LEA.HI.X.SX32 R157, R16, c[0x0][0x16c], 0x1, P6 ;  /* 0x00005b00109d7a11 */ /* 0x000fe400030f0eff */
[----:B------:R-:W-:Y:S02]  /*2740*/  LEA.HI.X.SX32 R99, R18, c[0x0][0x16c], 0x1, P0 ;  /* 0x00005b0012637a11 */ /* 0x000fe400000f0eff */
[----:B------:R-:W-:Y:S02]  /*2750*/  LEA.HI.X.SX32 R101, R101, c[0x0][0x16c], 0x1, P1 ;  /* 0x00005b0065657a11 */ /* 0x000fe400008f0eff */
[----:B------:R-:W-:Y:S02]  /*2760*/  LEA.HI.X.SX32 R95, R4, c[0x0][0x16c], 0x1, P2 ;  /* 0x00005b00045f7a11 */ /* 0x000fe400010f0eff */
[----:B------:R-:W-:Y:S02]  /*2770*/  LEA.HI.X.SX32 R97, R24, c[0x0][0x16c], 0x1, P3 ;  /* 0x00005b0018617a11 */ /* 0x000fe400018f0eff */
[----:B------:R-:W-:-:S02]  /*2780*/  LEA.HI.X.SX32 R91, R26, c[0x0][0x16c], 0x1, P4 ;  /* 0x00005b001a5b7a11 */ /* 0x000fc400020f0eff */
[----:B------:R-:W-:Y:S02]  /*2790*/  LEA.HI.X.SX32 R93, R6, c[0x0][0x16c], 0x1, P5 ;  /* 0x00005b00065d7a11 */ /* 0x000fe400028f0eff */
[----:B------:R-:W-:Y:S02]  /*27a0*/  LEA R86, P6, R7, c[0x0][0x168], 0x1 ;  /* 0x00005a0007567a11 */ /* 0x000fe400078c08ff */
[----:B------:R-:W-:Y:S02]  /*27b0*/  LEA R88, P0, R9, c[0x0][0x168], 0x1 ;  /* 0x00005a0009587a11 */ /* 0x000fe400078008ff */
[----:B------:R-:W-:Y:S02]  /*27c0*/  LEA R84, P1, R11, c[0x0][0x168], 0x1 ;  /* 0x00005a000b547a11 */ /* 0x000fe400078208ff */
[----:B------:R-:W-:Y:S02]  /*27d0*/  LEA R82, P2, R36, c[0x0][0x168], 0x1 ;  /* 0x00005a0024527a11 */ /* 0x000fe400078408ff */
[----:B------:R-:W-:-:S02]  /*27e0*/  LEA R76, P3, R38, c[0x0][0x168], 0x1 ;  /* 0x00005a00264c7a11 */ /* 0x000fc400078608ff */
[----:B------:R-:W-:Y:S02]  /*27f0*/  LEA R80, P4, R40, c[0x0][0x168], 0x1 ;  /* 0x00005a0028507a11 */ /* 0x000fe400078808ff */
[----:B------:R-:W-:Y:S02]  /*2800*/  LEA R78, P5, R42, c[0x0][0x168], 0x1 ;  /* 0x00005a002a4e7a11 */ /* 0x000fe400078a08ff */
[----:B------:R-:W-:Y:S02]  /*2810*/  LEA.HI.X.SX32 R87, R7, c[0x0][0x16c], 0x1, P6 ;  /* 0x00005b0007577a11 */ /* 0x000fe400030f0eff */
[----:B------:R-:W-:Y:S02]  /*2820*/  LEA.HI.X.SX32 R89, R9, c[0x0][0x16c], 0x1, P0 ;  /* 0x00005b0009597a11 */ /* 0x000fe400000f0eff */
[----:B------:R-:W-:Y:S02]  /*2830*/  LEA.HI.X.SX32 R85, R11, c[0x0][0x16c], 0x1, P1 ;  /* 0x00005b000b557a11 */ /* 0x000fe400008f0eff */
[----:B------:R-:W-:-:S02]  /*2840*/  LEA.HI.X.SX32 R83, R36, c[0x0][0x16c], 0x1, P2 ;  /* 0x00005b0024537a11 */ /* 0x000fc400010f0eff */
[----:B------:R-:W-:Y:S02]  /*2850*/  LEA.HI.X.SX32 R77, R38, c[0x0][0x16c], 0x1, P3 ;  /* 0x00005b00264d7a11 */ /* 0x000fe400018f0eff */
[----:B------:R-:W-:Y:S02]  /*2860*/  LEA.HI.X.SX32 R81, R40, c[0x0][0x16c], 0x1, P4 ;  /* 0x00005b0028517a11 */ /* 0x000fe400020f0eff */
[----:B------:R-:W-:Y:S02]  /*2870*/  LEA.HI.X.SX32 R79, R42, c[0x0][0x16c], 0x1, P5 ;  /* 0x00005b002a4f7a11 */ /* 0x000fe400028f0eff */
[----:B------:R-:W-:Y:S02]  /*2880*/  LEA R72, P6, R13, c[0x0][0x168], 0x1 ;  /* 0x00005a000d487a11 */ /* 0x000fe400078c08ff */
[----:B------:R-:W-:Y:S02]  /*2890*/  LEA R74, P0, R15, c[0x0][0x168], 0x1 ;  /* 0x00005a000f4a7a11 */ /* 0x000fe400078008ff */
[----:B------:R-:W-:-:S02]  /*28a0*/  LEA R62, P1, R48, c[0x0][0x168], 0x1 ;  /* 0x00005a00303e7a11 */ /* 0x000fc400078208ff */
[----:B------:R-:W-:Y:S02]  /*28b0*/  LEA R64, P2, R50, c[0x0][0x168], 0x1 ;  /* 0x00005a0032407a11 */ /* 0x000fe400078408ff */
[----:B------:R-:W-:Y:S02]  /*28c0*/  LEA R66, P3, R67, c[0x0][0x168], 0x1 ;  /* 0x00005a0043427a11 */ /* 0x000fe400078608ff */
[----:B------:R-:W-:Y:S02]  /*28d0*/  LEA R68, P4, R69, c[0x0][0x168], 0x1 ;  /* 0x00005a0045447a11 */ /* 0x000fe400078808ff */
[----:B------:R-:W-:Y:S02]  /*28e0*/  LEA R70, P5, R71, c[0x0][0x168], 0x1 ;  /* 0x00005a0047467a11 */ /* 0x000fe400078a08ff */
[----:B------:R-:W-:Y:S02]  /*28f0*/  LEA.HI.X.SX32 R73, R13, c[0x0][0x16c], 0x1, P6 ;  /* 0x00005b000d497a11 */ /* 0x000fe400030f0eff */
[----:B------:R-:W-:-:S02]  /*2900*/  LEA.HI.X.SX32 R75, R15, c[0x0][0x16c], 0x1, P0 ;  /* 0x00005b000f4b7a11 */ /* 0x000fc400000f0eff */
[----:B------:R-:W-:Y:S02]  /*2910*/  LEA.HI.X.SX32 R63, R48, c[0x0][0x16c], 0x1, P1 ;  /* 0x00005b00303f7a11 */ /* 0x000fe400008f0eff */
[----:B------:R-:W-:Y:S02]  /*2920*/  LEA.HI.X.SX32 R65, R50, c[0x0][0x16c], 0x1, P2 ;  /* 0x00005b0032417a11 */ /* 0x000fe400010f0eff */
[----:B------:R-:W-:Y:S02]  /*2930*/  LEA.HI.X.SX32 R67, R67, c[0x0][0x16c], 0x1, P3 ;  /* 0x00005b0043437a11 */ /* 0x000fe400018f0eff */
[----:B------:R-:W-:Y:S02]  /*2940*/  LEA.HI.X.SX32 R69, R69, c[0x0][0x16c], 0x1, P4 ;  /* 0x00005b0045457a11 */ /* 0x000fe400020f0eff */
[----:B------:R-:W-:Y:S02]  /*2950*/  LEA.HI.X.SX32 R71, R71, c[0x0][0x16c], 0x1, P5 ;  /* 0x00005b0047477a11 */ /* 0x000fe400028f0eff */
[----:B------:R-:W-:-:S02]  /*2960*/  LEA R52, P6, R181, c[0x0][0x168], 0x1 ;  /* 0x00005a00b5347a11 */ /* 0x000fc400078c08ff */
[----:B------:R-:W-:Y:S02]  /*2970*/  LEA R54, P0, R55, c[0x0][0x168], 0x1 ;  /* 0x00005a0037367a11 */ /* 0x000fe400078008ff */
[----:B------:R-:W-:Y:S02]  /*2980*/  LEA R56, P1, R57, c[0x0][0x168], 0x1 ;  /* 0x00005a0039387a11 */ /* 0x000fe400078208ff */
[----:B------:R-:W-:Y:S02]  /*2990*/  LEA R58, P2, R59, c[0x0][0x168], 0x1 ;  /* 0x00005a003b3a7a11 */ /* 0x000fe400078408ff */
[----:B------:R-:W-:Y:S02]  /*29a0*/  LEA R60, P3, R61, c[0x0][0x168], 0x1 ;  /* 0x00005a003d3c7a11 */ /* 0x000fe400078608ff */
[----:B------:R-:W-:Y:S02]  /*29b0*/  LEA R16, P4, R53, c[0x0][0x168], 0x1 ;  /* 0x00005a0035107a11 */ /* 0x000fe400078808ff */
[----:B------:R-:W-:-:S02]  /*29c0*/  LEA R50, P5, R51, c[0x0][0x168], 0x1 ;  /* 0x00005a0033327a11 */ /* 0x000fc400078a08ff */
[C---:B------:R-:W-:Y:S02]  /*29d0*/  LOP3.LUT R118, R114.reuse, 0x20, RZ, 0x3c, !PT ;  /* 0x0000002072767812 */ /* 0x040fe400078e3cff */
[C---:B------:R-:W-:Y:S02]  /*29e0*/  LOP3.LUT R120, R114.reuse, 0x40, RZ, 0x3c, !PT ;  /* 0x0000004072787812 */ /* 0x040fe400078e3cff */
[----:B------:R-:W-:Y:S02]  /*29f0*/  LOP3.LUT R122, R114, 0x60, RZ, 0x3c, !PT ;  /* 0x00000060727a7812 */ /* 0x000fe400078e3cff */
[----:B------:R-:W-:Y:S02]  /*2a00*/  LOP3.LUT R124, R115, 0x40, RZ, 0x3c, !PT ;  /* 0x00000040737c7812 */ /* 0x000fe400078e3cff */
[----:B------:R-:W-:Y:S02]  /*2a10*/  LOP3.LUT R126, R116, 0x20, RZ, 0x3c, !PT ;  /* 0x00000020747e7812 */ /* 0x000fe400078e3cff */
[----:B------:R-:W-:-:S02]  /*2a20*/  LEA.HI.X.SX32 R181, R181, c[0x0][0x16c], 0x1, P6 ;  /* 0x00005b00b5b57a11 */ /* 0x000fc400030f0eff */
[----:B------:R-:W-:Y:S02]  /*2a30*/  LEA.HI.X.SX32 R55, R55, c[0x0][0x16c], 0x1, P0 ;  /* 0x00005b0037377a11 */ /* 0x000fe400000f0eff */
[----:B------:R-:W-:Y:S02]  /*2a40*/  LEA.HI.X.SX32 R57, R57, c[0x0][0x16c], 0x1, P1 ;  /* 0x00005b0039397a11 */ /* 0x000fe400008f0eff */
[----:B------:R-:W-:Y:S02]  /*2a50*/  LEA.HI.X.SX32 R59, R59, c[0x0][0x16c], 0x1, P2 ;  /* 0x00005b003b3b7a11 */ /* 0x000fe400010f0eff */
[----:B------:R-:W-:Y:S02]  /*2a60*/  LEA.HI.X.SX32 R61, R61, c[0x0][0x16c], 0x1, P3 ;  /* 0x00005b003d3d7a11 */ /* 0x000fe400018f0eff */
[----:B------:R-:W-:Y:S02]  /*2a70*/  LEA.HI.X.SX32 R53, R53, c[0x0][0x16c], 0x1, P4 ;  /* 0x00005b0035357a11 */ /* 0x000fe400020f0eff */
[----:B------:R-:W-:-:S02]  /*2a80*/  LEA.HI.X.SX32 R51, R51, c[0x0][0x16c], 0x1, P5 ;  /* 0x00005b0033337a11 */ /* 0x000fc400028f0eff */
.L_x_3:
[----:B------:R-:W-:Y:S01]  /*2a90*/  ISETP.GE.AND P0, PT, R109, UR4, PT ;  /* 0x000000046d007c0c */ /* 0x000fe2000bf06270 */
[----:B------:R-:W-:Y:S01]  /*2aa0*/  IMAD.WIDE R4, R117, 0x2, R2 ;  /* 0x0000000275047825 */ /* 0x000fe200078e0202 */
[----:B------:R-:W-:-:S02]  /*2ab0*/  ISETP.GE.AND P1, PT, R130, UR4, PT ;  /* 0x0000000482007c0c */ /* 0x000fc4000bf26270 */
[----:B------:R-:W-:Y:S01]  /*2ac0*/  ISETP.GE.AND P2, PT, R132, UR4, PT ;  /* 0x0000000484007c0c */ /* 0x000fe2000bf46270 */
[----:B------:R-:W-:Y:S01]  /*2ad0*/  IMAD.WIDE R6, R147, 0x2, R2 ;  /* 0x0000000293067825 */ /* 0x000fe200078e0202 */
[----:B------:R-:W-:Y:S02]  /*2ae0*/  PRMT R17, RZ, 0x7610, R17 ;  /* 0x00007610ff117816 */ /* 0x000fe40000000011 */
[----:B------:R-:W-:Y:S01]  /*2af0*/  PRMT R169, RZ, 0x7610, R169 ;  /* 0x00007610ffa97816 */ /* 0x000fe200000000a9 */
[----:B------:R-:W-:Y:S01]  /*2b00*/  IMAD.WIDE R10, R145, 0x2, R2 ;  /* 0x00000002910a7825 */ /* 0x000fe200078e0202 */
[----:B------:R-:W-:-:S03]  /*2b10*/  PRMT R19, RZ, 0x7610, R19 ;  /* 0x00007610ff137816 */ /* 0x000fc60000000013 */
[----:B------:R0:W2:Y:S01]  /*2b20*/  @!P0 LDG.E.U16 R17, [R4.64] ;  /* 0x0000000604118981 */ /* 0x0000a2000c1e1500 */
[----:B------:R-:W-:Y:S02]  /*2b30*/  ISETP.GE.AND P0, PT, R134, UR4, PT ;  /* 0x0000000486007c0c */ /* 0x000fe4000bf06270 */
[----:B------:R-:W-:Y:S01]  /*2b40*/  ISETP.GE.AND P3, PT, R136, UR4, PT ;  /* 0x0000000488007c0c */ /* 0x000fe2000bf66270 */
[----:B------:R1:W3:Y:S01]  /*2b50*/  @!P1 LDG.E.U16 R169, [R6.64] ;  /* 0x0000000606a99981 */ /* 0x0002e2000c1e1500 */
[----:B------:R-:W-:-:S03]  /*2b60*/  ISETP.GE.AND P1, PT, R138, UR4, PT ;  /* 0x000000048a007c0c */ /* 0x000fc6000bf26270 */
[----:B------:R4:W5:Y:S01]  /*2b70*/  @!P2 LDG.E.U16 R19, [R10.64] ;  /* 0x000000060a13a981 */ /* 0x000962000c1e1500 */
[----:B------:R-:W-:Y:S01]  /*2b80*/  ISETP.GE.AND P2, PT, R140, UR4, PT ;  /* 0x000000048c007c0c */ /* 0x000fe2000bf46270 */
[----:B0-----:R-:W-:Y:S01]  /*2b90*/  IMAD.WIDE R4, R143, 0x2, R2 ;  /* 0x000000028f047825 */ /* 0x001fe200078e0202 */
[----:B------:R-:W-:Y:S02]  /*2ba0*/  PRMT R167, RZ, 0x7610, R167 ;  /* 0x00007610ffa77816 */ /* 0x000fe400000000a7 */
[----:B------:R-:W-:Y:S01]  /*2bb0*/  PRMT R165, RZ, 0x7610, R165 ;  /* 0x00007610ffa57816 */ /* 0x000fe200000000a5 */
[----:B------:R-:W-:Y:S01]  /*2bc0*/  IMAD.WIDE R14, R139, 0x2, R2 ;  /* 0x000000028b0e7825 */ /* 0x000fe200078e0202 */
[----:B------:R-:W-:Y:S02]  /*2bd0*/  PRMT R27, RZ, 0x7610, R27 ;  /* 0x00007610ff1b7816 */ /* 0x000fe4000000001b */
[----:B------:R0:W3:Y:S01]  /*2be0*/  @!P0 LDG.E.U16 R167, [R4.64] ;  /* 0x0000000604a78981 */ /* 0x0000e2000c1e1500 */
[----:B-1----:R-:W-:Y:S01]  /*2bf0*/  IMAD.WIDE R6, R137, 0x2, R2 ;  /* 0x0000000289067825 */ /* 0x002fe200078e0202 */
[----:B------:R-:W-:-:S02]  /*2c00*/  ISETP.GE.AND P4, PT, R142, UR4, PT ;  /* 0x000000048e007c0c */ /* 0x000fc4000bf86270 */
[----:B------:R1:W3:Y:S01]  /*2c10*/  @!P1 LDG.E.U16 R165, [R14.64] ;  /* 0x000000060ea59981 */ /* 0x0002e2000c1e1500 */
[----:B------:R-:W-:Y:S01]  /*2c20*/  ISETP.GE.AND P0, PT, R144, UR4, PT ;  /* 0x0000000490007c0c */ /* 0x000fe2000bf06270 */
[----:B------:R-:W-:Y:S01]  /*2c30*/  IMAD.WIDE R8, R141, 0x2, R2 ;  /* 0x000000028d087825 */ /* 0x000fe200078e0202 */
[----:B------:R-:W-:Y:S01]  /*2c40*/  ISETP.GE.AND P1, PT, R146, UR4, PT ;  /* 0x0000000492007c0c */ /* 0x000fe2000bf26270 */
[----:B------:R0:W3:Y:S01]  /*2c50*/  @!P2 LDG.E.U16 R27, [R6.64] ;  /* 0x00000006061ba981 */ /* 0x0000e2000c1e1500 */
[----:B------:R-:W-:Y:S02]  /*2c60*/  ISETP.GE.AND P2, PT, R148, UR4, PT ;  /* 0x0000000494007c0c */ /* 0x000fe4000bf46270 */
[----:B------:R-:W-:Y:S01]  /*2c70*/  PRMT R25, RZ, 0x7610, R25 ;  /* 0x00007610ff197816 */ /* 0x000fe20000000019 */
[----:B----4-:R-:W-:Y:S01]  /*2c80*/  IMAD.WIDE R10, R135, 0x2, R2 ;  /* 0x00000002870a7825 */ /* 0x010fe200078e0202 */
[----:B------:R-:W-:Y:S02]  /*2c90*/  PRMT R163, RZ, 0x7610, R163 ;  /* 0x00007610ffa37816 */ /* 0x000fe400000000a3 */
[----:B------:R-:W-:Y:S01]  /*2ca0*/  PRMT R37, RZ, 0x7610, R37 ;  /* 0x00007610ff257816 */ /* 0x000fe20000000025 */
[----:B------:R-:W-:Y:S01]  /*2cb0*/  IMAD.WIDE R12, R133, 0x2, R2 ;  /* 0x00000002850c7825 */ /* 0x000fe200078e0202 */
[----:B------:R4:W3:Y:S01]  /*2cc0*/  @!P3 LDG.E.U16 R25, [R8.64] ;  /* 0x000000060819b981 */ /* 0x0008e2000c1e1500 */
[----:B------:R-:W-:-:S02]  /*2cd0*/  PRMT R43, RZ, 0x7610, R43 ;  /* 0x00007610ff2b7816 */ /* 0x000fc4000000002b */
[----:B-1----:R-:W-:Y:S01]  /*2ce0*/  PRMT R15, RZ, 0x7610, R15 ;  /* 0x00007610ff0f7816 */ /* 0x002fe2000000000f */
[--C-:B0-----:R-:W-:Y:S01]  /*2cf0*/  IMAD.WIDE R4, R131, 0x2, R2.reuse ;  /* 0x0000000283047825 */ /* 0x101fe200078e0202 */
[----:B------:R0:W3:Y:S04]  /*2d00*/  @!P4 LDG.E.U16 R163, [R10.64] ;  /* 0x000000060aa3c981 */ /* 0x0000e8000c1e1500 */
[----:B------:R1:W3:Y:S01]  /*2d10*/  @!P0 LDG.E.U16 R37, [R12.64] ;  /* 0x000000060c258981 */ /* 0x0002e2000c1e1500 */
[----:B----4-:R-:W-:Y:S01]  /*2d20*/  IMAD.WIDE R8, R129, 0x2, R2 ;  /* 0x0000000281087825 */ /* 0x010fe200078e0202 */
[----:B------:R-:W-:Y:S02]  /*2d30*/  ISETP.GE.AND P3, PT, R150, UR4, PT ;  /* 0x0000000496007c0c */ /* 0x000fe4000bf66270 */
[----:B------:R4:W3:Y:S01]  /*2d40*/  @!P1 LDG.E.U16 R43, [R4.64] ;  /* 0x00000006042b9981 */ /* 0x0008e2000c1e1500 */
[----:B------:R-:W-:-:S02]  /*2d50*/  ISETP.GE.AND P0, PT, R152, UR4, PT ;  /* 0x0000000498007c0c */ /* 0x000fc4000bf06270 */
[----:B------:R-:W-:Y:S01]  /*2d60*/  ISETP.GE.AND P1, PT, R158, UR4, PT ;  /* 0x000000049e007c0c */ /* 0x000fe2000bf26270 */
[----:B------:R0:W3:Y:S01]  /*2d70*/  @!P2 LDG.E.U16 R15, [R8.64] ;  /* 0x00000006080fa981 */ /* 0x0000e2000c1e1500 */
[----:B------:R-:W-:Y:S02]  /*2d80*/  ISETP.GE.AND P4, PT, R159, UR4, PT ;  /* 0x000000049f007c0c */ /* 0x000fe4000bf86270 */
[----:B------:R-:W-:Y:S01]  /*2d90*/  ISETP.GE.AND P2, PT, R160, UR4, PT ;  /* 0x00000004a0007c0c */ /* 0x000fe2000bf46270 */
[----:B------:R-:W-:Y:S01]  /*2da0*/  IMAD.WIDE R48, R127, 0x2, R2 ;  /* 0x000000027f307825 */ /* 0x000fe200078e0202 */
[----:B------:R-:W-:Y:S02]  /*2db0*/  PRMT R41, RZ, 0x7610, R41 ;  /* 0x00007610ff297816 */ /* 0x000fe40000000029 */
[----:B------:R-:W-:Y:S01]  /*2dc0*/  PRMT R171, RZ, 0x7610, R171 ;  /* 0x00007610ffab7816 */ /* 0x000fe200000000ab */
[----:B------:R-:W-:Y:S01]  /*2dd0*/  IMAD.WIDE R6, R125, 0x2, R2 ;  /* 0x000000027d067825 */ /* 0x000fe200078e0202 */
[----:B------:R-:W-:-:S02]  /*2de0*/  PRMT R39, RZ, 0x7610, R39 ;  /* 0x00007610ff277816 */ /* 0x000fc40000000027 */
[----:B------:R-:W-:Y:S01]  /*2df0*/  PRMT R173, RZ, 0x7610, R173 ;  /* 0x00007610ffad7816 */ /* 0x000fe200000000ad */
[----:B0-----:R-:W-:Y:S01]  /*2e00*/  IMAD.WIDE R10, R123, 0x2, R2 ;  /* 0x000000027b0a7825 */ /* 0x001fe200078e0202 */
[----:B------:R-:W-:Y:S01]  /*2e10*/  PRMT R175, RZ, 0x7610, R175 ;  /* 0x00007610ffaf7816 */ /* 0x000fe200000000af */
[----:B------:R0:W3:Y:S02]  /*2e20*/  @!P3 LDG.E.U16 R41, [R48.64] ;  /* 0x000000063029b981 */ /* 0x0000e4000c1e1500 */
[--C-:B-1----:R-:W-:Y:S02]  /*2e30*/  IMAD.WIDE R12, R121, 0x2, R2.reuse ;  /* 0x00000002790c7825 */ /* 0x102fe400078e0202 */
[----:B------:R1:W3:Y:S02]  /*2e40*/  @!P0 LDG.E.U16 R171, [R6.64] ;  /* 0x0000000606ab8981 */ /* 0x0002e4000c1e1500 */
[----:B----4-:R-:W-:Y:S02]  /*2e50*/  IMAD.WIDE R4, R119, 0x2, R2 ;  /* 0x0000000277047825 */ /* 0x010fe400078e0202 */
[----:B------:R4:W3:Y:S04]  /*2e60*/  @!P1 LDG.E.U16 R39, [R10.64] ;  /* 0x000000060a279981 */ /* 0x0008e8000c1e1500 */
[----:B------:R0:W3:Y:S04]  /*2e70*/  @!P4 LDG.E.U16 R173, [R12.64] ;  /* 0x000000060cadc981 */ /* 0x0000e8000c1e1500 */
[----:B------:R0:W3:Y:S04]  /*2e80*/  @!P2 LDG.E.U16 R175, [R4.64] ;  /* 0x0000000604afa981 */ /* 0x0000e8000c1e1500 */
[----:B------:R-:W-:Y:S01]  /*2e90*/  BAR.SYNC.DEFER_BLOCKING 0x0 ;  /* 0x0000000000007b1d */ /* 0x000fe20000010000 */
[----:B------:R-:W-:Y:S01]  /*2ea0*/  ISETP.GE.AND P0, PT, R161, UR4, PT ;  /* 0x00000004a1007c0c */ /* 0x000fe2000bf06270 */
[----:B------:R-:W-:Y:S01]  /*2eb0*/  IMAD.WIDE R8, R153, 0x2, R50 ;  /* 0x0000000299087825 */ /* 0x000fe200078e0232 */
[----:B------:R-:W-:-:S02]  /*2ec0*/  PRMT R177, RZ, 0x7610, R177 ;  /* 0x00007610ffb17816 */ /* 0x000fc400000000b1 */
[----:B------:R-:W-:Y:S01]  /*2ed0*/  PRMT R189, RZ, 0x7610, R189 ;  /* 0x00007610ffbd7816 */ /* 0x000fe200000000bd */
[----:B0-----:R-:W-:Y:S02]  /*2ee0*/  IMAD.MOV.U32 R48, RZ, RZ, R16 ;  /* 0x000000ffff307224 */ /* 0x001fe400078e0010 */
[----:B------:R-:W-:Y:S01]  /*2ef0*/  IMAD.MOV.U32 R49, RZ, RZ, R53 ;  /* 0x000000ffff317224 */ /* 0x000fe200078e0035 */
[----:B------:R-:W-:Y:S01]  /*2f00*/  PRMT R179, RZ, 0x7610, R179 ;  /* 0x00007610ffb37816 */ /* 0x000fe200000000b3 */
[----:B------:R-:W-:Y:S02]  /*2f10*/  IMAD.MOV.U32 R53, RZ, RZ, R181 ;  /* 0x000000ffff357224 */ /* 0x000fe400078e00b5 */
[C---:B-1----:R-:W-:Y:S01]  /*2f20*/  IMAD.WIDE R6, R153.reuse, 0x2, R48 ;  /* 0x0000000299067825 */ /* 0x042fe200078e0230 */
[----:B------:R-:W-:Y:S02]  /*2f30*/  PRMT R197, RZ, 0x7610, R197 ;  /* 0x00007610ffc57816 */ /* 0x000fe400000000c5 */
[----:B------:R-:W-:Y:S01]  /*2f40*/  PRMT R185, RZ, 0x7610, R185 ;  /* 0x00007610ffb97816 */ /* 0x000fe200000000b9 */
[----:B------:R0:W3:Y:S01]  /*2f50*/  @!P0 LDG.E.U16 R177, [R8.64] ;  /* 0x0000000608b18981 */ /* 0x0000e2000c1e1500 */
[----:B------:R-:W-:Y:S01]  /*2f60*/  PRMT R181, RZ, 0x7610, R181 ;  /* 0x00007610ffb57816 */ /* 0x000fe200000000b5 */
[C---:B------:R-:W-:Y:S01]  /*2f70*/  IMAD.WIDE R4, R153.reuse, 0x2, R60 ;  /* 0x0000000299047825 */ /* 0x040fe200078e023c */
[----:B------:R-:W-:Y:S01]  /*2f80*/  PRMT R187, RZ, 0x7610, R187 ;  /* 0x00007610ffbb7816 */ /* 0x000fe200000000bb */
[----:B------:R1:W3:Y:S01]  /*2f90*/  @!P0 LDG.E.U16 R179, [R6.64] ;  /* 0x0000000606b38981 */ /* 0x0002e2000c1e1500 */
[----:B------:R-:W-:Y:S01]  /*2fa0*/  PRMT R183, RZ, 0x7610, R183 ;  /* 0x00007610ffb77816 */ /* 0x000fe200000000b7 */
[C---:B----4-:R-:W-:Y:S01]  /*2fb0*/  IMAD.WIDE R10, R153.reuse, 0x2, R54 ;  /* 0x00000002990a7825 */ /* 0x050fe200078e0236 */
[----:B------:R-:W-:Y:S01]  /*2fc0*/  PRMT R205, RZ, 0x7610, R205 ;  /* 0x00007610ffcd7816 */ /* 0x000fe200000000cd */
[----:B------:R4:W3:Y:S02]  /*2fd0*/  @!P0 LDG.E.U16 R185, [R4.64] ;  /* 0x0000000604b98981 */ /* 0x0008e4000c1e1500 */
[C---:B0-----:R-:W-:Y:S01]  /*2fe0*/  IMAD.WIDE R8, R153.reuse, 0x2, R56 ;  /* 0x0000000299087825 */ /* 0x041fe200078e0238 */
[----:B------:R-:W-:Y:S01]  /*2ff0*/  PRMT R193, RZ, 0x7610, R193 ;  /* 0x00007610ffc17816 */ /* 0x000fe200000000c1 */
[----:B------:R0:W3:Y:S04]  /*3000*/  @!P0 LDG.E.U16 R187, [R10.64] ;  /* 0x000000060abb8981 */ /* 0x0000e8000c1e1500 */
[----:B------:R0:W3:Y:S01]  /*3010*/  @!P0 LDG.E.U16 R189, [R8.64] ;  /* 0x0000000608bd8981 */ /* 0x0000e2000c1e1500 */
[----:B-1----:R-:W-:-:S04]  /*3020*/  IMAD.WIDE R6, R153, 0x2, R58 ;  /* 0x0000000299067825 */ /* 0x002fc800078e023a */
[C---:B------:R-:W-:Y:S01]  /*3030*/  IMAD.WIDE R12, R153.reuse, 0x2, R52 ;  /* 0x00000002990c7825 */ /* 0x040fe200078e0234 */
[----:B------:R1:W3:Y:S03]  /*3040*/  @!P0 LDG.E.U16 R181, [R6.64] ;  /* 0x0000000606b58981 */ /* 0x0002e6000c1e1500 */
[----:B0-----:R-:W-:Y:S01]  /*3050*/  IMAD.WIDE R8, R153, 0x2, R66 ;  /* 0x0000000299087825 */ /* 0x001fe200078e0242 */
[----:B------:R0:W3:Y:S01]  /*3060*/  @!P0 LDG.E.U16 R183, [R12.64] ;  /* 0x000000060cb78981 */ /* 0x0000e2000c1e1500 */
[----:B------:R-:W-:-:S03]  /*3070*/  PRMT R199, RZ, 0x7610, R199 ;  /* 0x00007610ffc77816 */ /* 0x000fc600000000c7 */
[----:B------:R0:W3:Y:S01]  /*3080*/  @!P0 LDG.E.U16 R197, [R8.64] ;  /* 0x0000000608c58981 */ /* 0x0000e2000c1e1500 */
[----:B------:R-:W-:Y:S01]  /*3090*/  PRMT R195, RZ, 0x7610, R195 ;  /* 0x00007610ffc37816 */ /* 0x000fe200000000c3 */
[----:B----4-:R-:W-:Y:S01]  /*30a0*/  IMAD.WIDE R4, R153, 0x2, R70 ;  /* 0x0000000299047825 */ /* 0x010fe200078e0246 */
[----:B------:R-:W-:-:S03]  /*30b0*/  PRMT R191, RZ, 0x7610, R191 ;  /* 0x00007610ffbf7816 */ /* 0x000fc600000000bf */
[C---:B-1----:R-:W-:Y:S01]  /*30c0*/  IMAD.WIDE R6, R153.reuse, 0x2, R68 ;  /* 0x0000000299067825 */ /* 0x042fe200078e0244 */
[----:B------:R-:W-:Y:S01]  /*30d0*/  PRMT R219, RZ, 0x7610, R219 ;  /* 0x00007610ffdb7816 */ /* 0x000fe200000000db */
[----:B------:R1:W4:Y:S02]  /*30e0*/  @!P0 LDG.E.U16 R193, [R4.64] ;  /* 0x0000000604c18981 */ /* 0x000324000c1e1500 */
[C---:B0-----:R-:W-:Y:S01]  /*30f0*/  IMAD.WIDE R8, R153.reuse, 0x2, R78 ;  /* 0x0000000299087825 */ /* 0x041fe200078e024e */
[----:B------:R-:W-:Y:S01]  /*3100*/  PRMT R201, RZ, 0x7610, R201 ;  /* 0x00007610ffc97816 */ /* 0x000fe200000000c9 */
[----:B------:R0:W4:Y:S02]  /*3110*/  @!P0 LDG.E.U16 R199, [R6.64] ;  /* 0x0000000606c78981 */ /* 0x000124000c1e1500 */
[C---:B------:R-:W-:Y:S02]  /*3120*/  IMAD.WIDE R10, R153.reuse, 0x2, R64 ;  /* 0x00000002990a7825 */ /* 0x040fe400078e0240 */
[----:B------:R0:W4:Y:S02]  /*3130*/  @!P0 LDG.E.U16 R205, [R8.64] ;  /* 0x0000000608cd8981 */ /* 0x000124000c1e1500 */
[C---:B------:R-:W-:Y:S01]  /*3140*/  IMAD.WIDE R12, R153.reuse, 0x2, R62 ;  /* 0x00000002990c7825 */ /* 0x040fe200078e023e */
[----:B------:R-:W-:Y:S01]  /*3150*/  PRMT R203, RZ, 0x7610, R203 ;  /* 0x00007610ffcb7816 */ /* 0x000fe200000000cb */
[----:B------:R0:W4:Y:S01]  /*3160*/  @!P0 LDG.E.U16 R195, [R10.64] ;  /* 0x000000060ac38981 */ /* 0x000122000c1e1500 */
[----:B------:R-:W-:Y:S01]  /*3170*/  PRMT R209, RZ, 0x7610, R209 ;  /* 0x00007610ffd17816 */ /* 0x000fe200000000d1 */
[C---:B-1----:R-:W-:Y:S01]  /*3180*/  IMAD.WIDE R4, R153.reuse, 0x2, R74 ;  /* 0x0000000299047825 */ /* 0x042fe200078e024a */
[----:B------:R-:W-:Y:S01]  /*3190*/  PRMT R211, RZ, 0x7610, R211 ;  /* 0x00007610ffd37816 */ /* 0x000fe200000000d3 */
[----:B------:R1:W4:Y:S02]  /*31a0*/  @!P0 LDG.E.U16 R191, [R12.64] ;  /* 0x000000060cbf8981 */ /* 0x000324000c1e1500 */
[C---:B0-----:R-:W-:Y:S01]  /*31b0*/  IMAD.WIDE R8, R153.reuse, 0x2, R92 ;  /* 0x0000000299087825 */ /* 0x041fe200078e025c */
[----:B------:R-:W-:Y:S01]  /*31c0*/  PRMT R213, RZ, 0x7610, R213 ;  /* 0x00007610ffd57816 */ /* 0x000fe200000000d5 */
[----:B------:R0:W4:Y:S02]  /*31d0*/  @!P0 LDG.E.U16 R201, [R4.64] ;  /* 0x0000000604c98981 */ /* 0x000124000c1e1500 */
[----:B------:R-:W-:-:S02]  /*31e0*/  IMAD.WIDE R6, R153, 0x2, R72 ;  /* 0x0000000299067825 */ /* 0x000fc400078e0248 */
[----:B------:R0:W4:Y:S02]  /*31f0*/  @!P0 LDG.E.U16 R219, [R8.64] ;  /* 0x0000000608db8981 */ /* 0x000124000c1e1500 */
[C---:B------:R-:W-:Y:S01]  /*3200*/  IMAD.WIDE R10, R153.reuse, 0x2, R76 ;  /* 0x00000002990a7825 */ /* 0x040fe200078e024c */
[----:B------:R-:W-:Y:S01]  /*3210*/  PRMT R217, RZ, 0x7610, R217 ;  /* 0x00007610ffd97816 */ /* 0x000fe200000000d9 */
[----:B------:R0:W4:Y:S02]  /*3220*/  @!P0 LDG.E.U16 R203, [R6.64] ;  /* 0x0000000606cb8981 */ /* 0x000124000c1e1500 */
[----:B-1----:R-:W-:Y:S01]  /*3230*/  IMAD.WIDE R12, R153, 0x2, R82 ;  /* 0x00000002990c7825 */ /* 0x002fe200078e0252 */
[----:B------:R-:W-:Y:S01]  /*3240*/  PRMT R221, RZ, 0x7610, R221 ;  /* 0x00007610ffdd7816 */ /* 0x000fe200000000dd */
[----:B------:R1:W4:Y:S01]  /*3250*/  @!P0 LDG.E.U16 R209, [R10.64] ;  /* 0x000000060ad18981 */ /* 0x000322000c1e1500 */
[----:B------:R-:W-:Y:S01]  /*3260*/  PRMT R225, RZ, 0x7610, R225 ;  /* 0x00007610ffe17816 */ /* 0x000fe200000000e1 */
[----:B0-----:R-:W-:-:S02]  /*3270*/  IMAD.MOV.U32 R8, RZ, RZ, R104 ;  /* 0x000000ffff087224 */ /* 0x001fc400078e0068 */
[----:B------:R-:W-:Y:S01]  /*3280*/  IMAD.MOV.U32 R9, RZ, RZ, R105 ;  /* 0x000000ffff097224 */ /* 0x000fe200078e0069 */
[----:B------:R0:W4:Y:S01]  /*3290*/  @!P0 LDG.E.U16 R211, [R12.64] ;  /* 0x000000060cd38981 */ /* 0x000122000c1e1500 */
[----:B------:R-:W-:Y:S01]  /*32a0*/  IMAD.WIDE R4, R153, 0x2, R84 ;  /* 0x0000000299047825 */ /* 0x000fe200078e0254 */
[----:B------:R-:W-:-:S03]  /*32b0*/  PRMT R237, RZ, 0x7610, R237 ;  /* 0x00007610ffed7816 */ /* 0x000fc600000000ed */
[C---:B------:R-:W-:Y:S01]  /*32c0*/  IMAD.WIDE R6, R153.reuse, 0x2, R86 ;  /* 0x0000000299067825 */ /* 0x040fe200078e0256 */
[----:B------:R0:W4:Y:S03]  /*32d0*/  @!P0 LDG.E.U16 R213, [R4.64] ;  /* 0x0000000604d58981 */ /* 0x000126000c1e1500 */
[C---:B-1----:R-:W-:Y:S01]  /*32e0*/  IMAD.WIDE R10, R153.reuse, 0x2, R90 ;  /* 0x00000002990a7825 */ /* 0x042fe200078e025a */
[----:B------:R1:W4:Y:S03]  /*32f0*/  @!P0 LDG.E.U16 R217, [R6.64] ;  /* 0x0000000606d98981 */ /* 0x000326000c1e1500 */
[----:B0-----:R-:W-:Y:S01]  /*3300*/  IMAD.WIDE R12, R153, 0x2, R94 ;  /* 0x00000002990c7825 */ /* 0x001fe200078e025e */
[----:B------:R0:W4:Y:S03]  /*3310*/  @!P0 LDG.E.U16 R221, [R10.64] ;  /* 0x000000060add8981 */ /* 0x000126000c1e1500 */
[----:B------:R-:W-:Y:S01]  /*3320*/  IMAD.MOV.U32 R104, RZ, RZ, R102 ;  /* 0x000000ffff687224 */ /* 0x000fe200078e0066 */
[----:B------:R0:W4:Y:S01]  /*3330*/  @!P0 LDG.E.U16 R225, [R12.64] ;  /* 0x000000060ce18981 */ /* 0x000122000c1e1500 */
[----:B------:R-:W-:-:S02]  /*3340*/  IMAD.MOV.U32 R105, RZ, RZ, R103 ;  /* 0x000000ffff697224 */ /* 0x000fc400078e0067 */
[----:B------:R-:W-:Y:S02]  /*3350*/  IMAD.MOV.U32 R102, RZ, RZ, R106 ;  /* 0x000000ffff667224 */ /* 0x000fe400078e006a */
[----:B------:R-:W-:Y:S02]  /*3360*/  IMAD.MOV.U32 R103, RZ, RZ, R107 ;  /* 0x000000ffff677224 */ /* 0x000fe400078e006b */
[C---:B------:R-:W-:Y:S01]  /*3370*/  IMAD.WIDE R106, R153.reuse, 0x2, R8 ;  /* 0x00000002996a7825 */ /* 0x040fe200078e0208 */
[----:B------:R-:W-:Y:S02]  /*3380*/  PRMT R227, RZ, 0x7610, R227 ;  /* 0x00007610ffe37816 */ /* 0x000fe400000000e3 */
[----:B------:R-:W-:Y:S01]  /*3390*/  PRMT R229, RZ, 0x7610, R229 ;  /* 0x00007610ffe57816 */ /* 0x000fe200000000e5 */
[C---:B------:R-:W-:Y:S01]  /*33a0*/  IMAD.WIDE R4, R153.reuse, 0x2, R102 ;  /* 0x0000000299047825 */ /* 0x040fe200078e0266 */
[----:B------:R-:W-:Y:S01]  /*33b0*/  PRMT R233, RZ, 0x7610, R233 ;  /* 0x00007610ffe97816 */ /* 0x000fe200000000e9 */
[----:B------:R0:W4:Y:S01]  /*33c0*/  @!P0 LDG.E.U16 R237, [R106.64] ;  /* 0x000000066aed8981 */ /* 0x000122000c1e1500 */
[----:B------:R-:W-:Y:S01]  /*33d0*/  PRMT R235, RZ, 0x7610, R235 ;  /* 0x00007610ffeb7816 */ /* 0x000fe200000000eb */
[----:B-1----:R-:W-:Y:S01]  /*33e0*/  IMAD.WIDE R6, R153, 0x2, R100 ;  /* 0x0000000299067825 */ /* 0x002fe200078e0264 */
[----:B------:R-:W-:-:S02]  /*33f0*/  PRMT R207, RZ, 0x7610, R207 ;  /* 0x00007610ffcf7816 */ /* 0x000fc400000000cf */
[----:B------:R1:W4:Y:S01]  /*3400*/  @!P0 LDG.E.U16 R233, [R4.64] ;  /* 0x0000000604e98981 */ /* 0x000322000c1e1500 */
[C---:B0-----:R-:W-:Y:S01]  /*3410*/  IMAD.WIDE R10, R153.reuse, 0x2, R98 ;  /* 0x00000002990a7825 */ /* 0x041fe200078e0262 */
[----:B------:R-:W-:Y:S02]  /*3420*/  PRMT R215, RZ, 0x7610, R215 ;  /* 0x00007610ffd77816 */ /* 0x000fe400000000d7 */
[----:B------:R0:W4:Y:S01]  /*3430*/  @!P0 LDG.E.U16 R227, [R6.64] ;  /* 0x0000000606e38981 */ /* 0x000122000c1e1500 */
[C---:B------:R-:W-:Y:S01]  /*3440*/  IMAD.WIDE R12, R153.reuse, 0x2, R104 ;  /* 0x00000002990c7825 */ /* 0x040fe200078e0268 */
[----:B------:R-:W-:Y:S02]  /*3450*/  PRMT R223, RZ, 0x7610, R223 ;  /* 0x00007610ffdf7816 */ /* 0x000fe400000000df */
[----:B------:R0:W4:Y:S01]  /*3460*/  @!P0 LDG.E.U16 R229, [R10.64] ;  /* 0x000000060ae58981 */ /* 0x000122000c1e1500 */
[----:B------:R-:W-:Y:S02]  /*3470*/  IMAD.MOV.U32 R106, RZ, RZ, R156 ;  /* 0x000000ffff6a7224 */ /* 0x000fe400078e009c */
[----:B------:R-:W-:Y:S01]  /*3480*/  IMAD.MOV.U32 R107, RZ, RZ, R157 ;  /* 0x000000ffff6b7224 */ /* 0x000fe200078e009d */
[----:B------:R0:W4:Y:S01]  /*3490*/  @!P0 LDG.E.U16 R235, [R12.64] ;  /* 0x000000060ceb8981 */ /* 0x000122000c1e1500 */
[----:B------:R-:W-:Y:S01]  /*34a0*/  PRMT R231, RZ, 0x7610, R231 ;  /* 0x00007610ffe77816 */ /* 0x000fe200000000e7 */
[----:B-1----:R-:W-:Y:S01]  /*34b0*/  IMAD.WIDE R4, R153, 0x2, R80 ;  /* 0x0000000299047825 */ /* 0x002fe200078e0250 */
[----:B------:R-:W-:-:S03]  /*34c0*/  PRMT R239, RZ, 0x7610, R239 ;  /* 0x00007610ffef7816 */ /* 0x000fc600000000ef */
[C---:B0-----:R-:W-:Y:S01]  /*34d0*/  IMAD.WIDE R6, R153.reuse, 0x2, R88 ;  /* 0x0000000299067825 */ /* 0x041fe200078e0258 */
[----:B------:R-:W4:Y:S03]  /*34e0*/  @!P0 LDG.E.U16 R207, [R4.64] ;  /* 0x0000000604cf8981 */ /* 0x000f26000c1e1500 */
[C---:B------:R-:W-:Y:S01]  /*34f0*/  IMAD.WIDE R10, R153.reuse, 0x2, R96 ;  /* 0x00000002990a7825 */ /* 0x040fe200078e0260 */
[----:B------:R-:W4:Y:S03]  /*3500*/  @!P0 LDG.E.U16 R215, [R6.64] ;  /* 0x0000000606d78981 */ /* 0x000f26000c1e1500 */
[C---:B------:R-:W-:Y:S01]  /*3510*/  IMAD.WIDE R12, R153.reuse, 0x2, R106 ;  /* 0x00000002990c7825 */ /* 0x040fe200078e026a */
[----:B------:R-:W4:Y:S03]  /*3520*/  @!P0 LDG.E.U16 R223, [R10.64] ;  /* 0x000000060adf8981 */ /* 0x000f26000c1e1500 */
[----:B------:R-:W-:Y:S01]  /*3530*/  IMAD.WIDE R156, R153, 0x2, R154 ;  /* 0x00000002999c7825 */ /* 0x000fe200078e029a */
[----:B------:R-:W4:Y:S04]  /*3540*/  @!P0 LDG.E.U16 R231, [R12.64] ;  /* 0x000000060ce78981 */ /* 0x000f28000c1e1500 */
[----:B------:R-:W4:Y:S04]  /*3550*/  @!P0 LDG.E.U16 R239, [R156.64] ;  /* 0x000000069cef8981 */ /* 0x000f28000c1e1500 */
[----:B--2---:R-:W-:Y:S04]  /*3560*/  STS.U16 [R114+0x2000], R17 ;  /* 0x0020001172007388 */ /* 0x004fe80000000400 */
[----:B-----5:R-:W-:Y:S04]  /*3570*/  STS.U16 [R114+0x2200], R19 ;  /* 0x0022001372007388 */ /* 0x020fe80000000400 */
[----:B---3--:R-:W-:Y:S04]  /*3580*/  STS.U16 [R114+0x2600], R27 ;  /* 0x0026001b72007388 */ /* 0x008fe80000000400 */
[----:B------:R-:W-:Y:S04]  /*3590*/  STS.U16 [R114+0x2400], R25 ;  /* 0x0024001972007388 */ /* 0x000fe80000000400 */
        /* <DEDUP_REMOVED lines=12> */
[----:B------:R-:W-:Y:S04]  /*3660*/  STS.U16 [R114], R177 ;  /* 0x000000b172007388 */ /* 0x000fe80000000400 */
[----:B------:R-:W-:Y:S04]  /*3670*/  STS.U16 [R114+0x400], R189 ;  /* 0x000400bd72007388 */ /* 0x000fe80000000400 */
[----:B----4-:R-:W-:Y:S04]  /*3680*/  STS.U16 [R114+0x800], R199 ;  /* 0x000800c772007388 */ /* 0x010fe80000000400 */
        /* <DEDUP_REMOVED lines=29> */
[----:B------:R-:W-:Y:S06]  /*3860*/  BAR.SYNC.DEFER_BLOCKING 0x0 ;  /* 0x0000000000007b1d */ /* 0x000fec0000010000 */
[----:B------:R-:W-:Y:S04]  /*3870*/  LDSM.16.MT88.4 R40, [R116+0x2000] ;  /* 0x002000007428783b */ /* 0x000fe80000004200 */
[----:B------:R-:W0:Y:S04]  /*3880*/  LDSM.16.M88.4 R16, [R115] ;  /* 0x000000007310783b */ /* 0x000e280000000200 */
[----:B------:R-:W1:Y:S04]  /*3890*/  LDSM.16.M88.4 R12, [R115+0x1000] ;  /* 0x00100000730c783b */ /* 0x000e680000000200 */
[----:B------:R-:W2:Y:S04]  /*38a0*/  LDSM.16.MT88.4 R4, [R126+0x2000] ;  /* 0x002000007e04783b */ /* 0x000ea80000004200 */
[----:B------:R-:W3:Y:S01]  /*38b0*/  LDSM.16.MT88.4 R24, [R116+0x2400] ;  /* 0x002400007418783b */ /* 0x000ee20000004200 */
[C---:B0-----:R-:W-:Y:S03]  /*38c0*/  HMMA.16816.F32.BF16 R36, R40.reuse, R16, R20 ;  /* 0x000000102824723c */ /* 0x041fe60000041814 */
[----:B------:R-:W0:Y:S05]  /*38d0*/  LDSM.16.MT88.4 R20, [R126+0x2400] ;  /* 0x002400007e14783b */ /* 0x000e2a0000004200 */
[----:B-1----:R-:W-:Y:S01]  /*38e0*/  HMMA.16816.F32.BF16 R40, R40, R12, R28 ;  /* 0x0000000c2828723c */ /* 0x002fe2000004181c */
[----:B------:R-:W-:Y:S07]  /*38f0*/  LDSM.16.MT88.4 R28, [R116+0x2800] ;  /* 0x00280000741c783b */ /* 0x000fee0000004200 */
[C---:B--2---:R-:W-:Y:S08]  /*3900*/  HMMA.16816.F32.BF16 R32, R4.reuse, R16, R32 ;  /* 0x000000100420723c */ /* 0x044ff00000041820 */
[----:B------:R-:W-:Y:S01]  /*3910*/  HMMA.16816.F32.BF16 R44, R4, R12, R44 ;  /* 0x0000000c042c723c */ /* 0x000fe2000004182c */
[----:B------:R-:W1:Y:S06]  /*3920*/  LDSM.16.M88.4 R4, [R124] ;  /* 0x000000007c04783b */ /* 0x000e6c0000000200 */
[C---:B------:R-:W-:Y:S01]  /*3930*/  IMAD.WIDE R12, R149.reuse, 0x2, R8 ;  /* 0x00000002950c7825 */ /* 0x040fe200078e0208 */
[C---:B---3--:R-:W-:Y:S01]  /*3940*/  HMMA.16816.F32.BF16 R36, R24.reuse, R18, R36 ;  /* 0x000000121824723c */ /* 0x048fe20000041824 */
[----:B------:R-:W2:Y:S07]  /*3950*/  LDSM.16.M88.4 R8, [R124+0x1000] ;  /* 0x001000007c08783b */ /* 0x000eae0000000200 */
[----:B------:R-:W-:Y:S01]  /*3960*/  HMMA.16816.F32.BF16 R40, R24, R14, R40 ;  /* 0x0000000e1828723c */ /* 0x000fe20000041828 */
[----:B------:R-:W3:Y:S01]  /*3970*/  LDSM.16.MT88.4 R24, [R126+0x2800] ;  /* 0x002800007e18783b */ /* 0x000ee20000004200 */
[----:B------:R-:W-:-:S04]  /*3980*/  IMAD.WIDE R16, R149, 0x2, R104 ;  /* 0x0000000295107825 */ /* 0x000fc800078e0268 */
[----:B------:R-:W-:Y:S02]  /*3990*/  IMAD.MOV.U32 R104, RZ, RZ, R12 ;  /* 0x000000ffff687224 */ /* 0x000fe400078e000c */
[----:B0-----:R-:W-:Y:S01]  /*39a0*/  HMMA.16816.F32.BF16 R32, R20, R18, R32 ;  /* 0x000000121420723c */ /* 0x001fe20000041820 */
[----:B------:R-:W-:Y:S02]  /*39b0*/  IMAD.MOV.U32 R105, RZ, RZ, R13 ;  /* 0x000000ffff697224 */ /* 0x000fe400078e000d */
[----:B------:R-:W-:-:S05]  /*39c0*/  IMAD.WIDE R12, R149, 0x2, R102 ;  /* 0x00000002950c7825 */ /* 0x000fca00078e0266 */
[----:B------:R-:W-:Y:S01]  /*39d0*/  HMMA.16816.F32.BF16 R44, R20, R14, R44 ;  /* 0x0000000e142c723c */ /* 0x000fe2000004182c */
[----:B------:R-:W-:-:S04]  /*39e0*/  IMAD.WIDE R156, R149, 0x2, R106 ;  /* 0x00000002959c7825 */ /* 0x000fc800078e026a */
[----:B------:R-:W-:Y:S02]  /*39f0*/  IMAD.MOV.U32 R102, RZ, RZ, R16 ;  /* 0x000000ffff667224 */ /* 0x000fe400078e0010 */
[----:B------:R-:W-:Y:S02]  /*3a00*/  IMAD.MOV.U32 R103, RZ, RZ, R17 ;  /* 0x000000ffff677224 */ /* 0x000fe400078e0011 */
[----:B------:R-:W-:Y:S01]  /*3a10*/  IMAD.MOV.U32 R106, RZ, RZ, R12 ;  /* 0x000000ffff6a7224 */ /* 0x000fe200078e000c */
[----:B------:R-:W-:Y:S01]  /*3a20*/  LDSM.16.MT88.4 R16, [R126+0x2c00] ;  /* 0x002c00007e10783b */ /* 0x000fe20000004200 */
[----:B------:R-:W-:-:S03]  /*3a30*/  IMAD.MOV.U32 R107, RZ, RZ, R13 ;  /* 0x000000ffff6b7224 */ /* 0x000fc600078e000d */
[----:B------:R-:W0:Y:S01]  /*3a40*/  LDSM.16.MT88.4 R12, [R116+0x2c00] ;  /* 0x002c0000740c783b */ /* 0x000e220000004200 */
[C---:B-1----:R-:W-:Y:S08]  /*3a50*/  HMMA.16816.F32.BF16 R36, R28.reuse, R4, R36 ;  /* 0x000000041c24723c */ /* 0x042ff00000041824 */
[----:B--2---:R-:W-:Y:S08]  /*3a60*/  HMMA.16816.F32.BF16 R28, R28, R8, R40 ;  /* 0x000000081c1c723c */ /* 0x004ff00000041828 */
[C---:B---3--:R-:W-:Y:S08]  /*3a70*/  HMMA.16816.F32.BF16 R32, R24.reuse, R4, R32 ;  /* 0x000000041820723c */ /* 0x048ff00000041820 */
[----:B------:R-:W-:Y:S01]  /*3a80*/  HMMA.16816.F32.BF16 R44, R24, R8, R44 ;  /* 0x00000008182c723c */ /* 0x000fe2000004182c */
[----:B------:R-:W-:-:S04]  /*3a90*/  IADD3 R128, R128, -0x1, RZ ;  /* 0xffffffff80807810 */ /* 0x000fc80007ffe0ff */
[----:B------:R-:W-:Y:S01]  /*3aa0*/  ISETP.NE.U32.AND P0, PT, R128, RZ, PT ;  /* 0x000000ff8000720c */ /* 0x000fe20003f05070 */
[----:B------:R-:W-:Y:S01]  /*3ab0*/  IMAD.WIDE R52, R149, 0x2, R52 ;  /* 0x0000000295347825 */ /* 0x000fe200078e0234 */
[----:B------:R-:W-:-:S03]  /*3ac0*/  UIADD3 UR4, UR4, -0x40, URZ ;  /* 0xffffffc004047890 */ /* 0x000fc6000fffe03f */
[C---:B------:R-:W-:Y:S01]  /*3ad0*/  IMAD.WIDE R48, R149.reuse, 0x2, R48 ;  /* 0x0000000295307825 */ /* 0x040fe200078e0230 */
[----:B0-----:R-:W-:Y:S03]  /*3ae0*/  HMMA.16816.F32.BF16 R20, R12, R6, R36 ;  /* 0x000000060c14723c */ /* 0x001fe60000041824 */
[----:B------:R-:W-:Y:S02]  /*3af0*/  IMAD.MOV.U32 R181, RZ, RZ, R53 ;  /* 0x000000ffffb57224 */ /* 0x000fe400078e0035 */
[----:B------:R-:W-:-:S03]  /*3b00*/  IMAD.WIDE R154, R149, 0x2, R154 ;  /* 0x00000002959a7825 */ /* 0x000fc600078e029a */
[----:B------:R-:W-:Y:S01]  /*3b10*/  HMMA.16816.F32.BF16 R28, R12, R10, R28 ;  /* 0x0000000a0c1c723c */ /* 0x000fe2000004181c */
[----:B------:R-:W-:-:S04]  /*3b20*/  IMAD.WIDE R98, R149, 0x2, R98 ;  /* 0x0000000295627825 */ /* 0x000fc800078e0262 */
[----:B------:R-:W-:-:S03]  /*3b30*/  IMAD.WIDE R100, R149, 0x2, R100 ;  /* 0x0000000295647825 */ /* 0x000fc600078e0264 */
[----:B------:R-:W-:Y:S01]  /*3b40*/  HMMA.16816.F32.BF16 R32, R16, R6, R32 ;  /* 0x000000061020723c */ /* 0x000fe20000041820 */
[----:B------:R-:W-:-:S04]  /*3b50*/  IMAD.WIDE R94, R149, 0x2, R94 ;  /* 0x00000002955e7825 */ /* 0x000fc800078e025e */
[----:B------:R-:W-:-:S03]  /*3b60*/  IMAD.WIDE R96, R149, 0x2, R96 ;  /* 0x0000000295607825 */ /* 0x000fc600078e0260 */
[----:B------:R-:W-:Y:S01]  /*3b70*/  HMMA.16816.F32.BF16 R44, R16, R10, R44 ;  /* 0x0000000a102c723c */ /* 0x000fe2000004182c */
[----:B------:R-:W-:-:S04]  /*3b80*/  IMAD.WIDE R90, R149, 0x2, R90 ;  /* 0x00000002955a7825 */ /* 0x000fc800078e025a */
        /* <DEDUP_REMOVED lines=21> */
[----:B------:R-:W-:Y:S02]  /*3ce0*/  IMAD.MOV.U32 R16, RZ, RZ, R48 ;  /* 0x000000ffff107224 */ /* 0x000fe400078e0030 */
[----:B------:R-:W-:Y:S01]  /*3cf0*/  IMAD.MOV.U32 R53, RZ, RZ, R49 ;  /* 0x000000ffff357224 */ /* 0x000fe200078e0031 */
[----:B------:R-:W-:Y:S01]  /*3d00*/  @!P0 CALL.REL.NOINC `(.L_x_2) ;  /* 0x0000001000008944 */ /* 0x000fe20003c00000 */
[----:B------:R-:W-:Y:S05]  /*3d10*/  BRA `(.L_x_3) ;  /* 0xffffed7000007947 */ /* 0x000fea000383ffff */
.L_x_2:
[----:B------:R-:W-:Y:S02]  /*3d20*/  F2FP.BF16.PACK_AB R35, R47, R35 ;  /* 0x000000232f23723e */ /* 0x000fe400000010ff */
[----:B------:R-:W-:Y:S02]  /*3d30*/  F2FP.BF16.PACK_AB R34, R46, R34 ;  /* 0x000000222e22723e */ /* 0x000fe400000010ff */
[----:B------:R-:W-:Y:S02]  /*3d40*/  F2FP.BF16.PACK_AB R33, R45, R33 ;  /* 0x000000212d21723e */ /* 0x000fe400000010ff */
[----:B------:R-:W-:Y:S02]  /*3d50*/  F2FP.BF16.PACK_AB R32, R44, R32 ;  /* 0x000000202c20723e */ /* 0x000fe400000010ff */
[----:B------:R-:W-:-:S02]  /*3d60*/  F2FP.BF16.PACK_AB R23, R31, R23 ;  /* 0x000000171f17723e */ /* 0x000fc400000010ff */
[----:B------:R-:W-:Y:S02]  /*3d70*/  F2FP.BF16.PACK_AB R22, R30, R22 ;  /* 0x000000161e16723e */ /* 0x000fe400000010ff */
[----:B------:R-:W-:Y:S02]  /*3d80*/  F2FP.BF16.PACK_AB R21, R29, R21 ;  /* 0x000000151d15723e */ /* 0x000fe400000010ff */
[----:B------:R-:W-:Y:S02]  /*3d90*/  F2FP.BF16.PACK_AB R20, R28, R20 ;  /* 0x000000141c14723e */ /* 0x000fe400000010ff */
.L_x_1:
[----:B------:R-:W-:Y:S01]  /*3da0*/  BAR.SYNC.DEFER_BLOCKING 0x0 ;  /* 0x0000000000007b1d */ /* 0x000fe20000010000 */
[C---:B------:R-:W-:Y:S01]  /*3db0*/  IMAD.SHL.U32 R2, R0.reuse, 0x40, RZ ;  /* 0x0000004000027824 */ /* 0x040fe200078e00ff */
[----:B------:R-:W-:Y:S01]  /*3dc0*/  LOP3.LUT R111, R111, 0x3c, RZ, 0xc0, !PT ;  /* 0x0000003c6f6f7812 */ /* 0x000fe200078ec0ff */
[----:B------:R-:W-:Y:S01]  /*3dd0*/  IMAD.SHL.U32 R5, R0, 0x4, RZ ;  /* 0x0000000400057824 */ /* 0x000fe200078e00ff */
[--C-:B------:R-:W-:Y:S02]  /*3de0*/  SHF.R.S32.HI R4, RZ, 0x3, R0.reuse ;  /* 0x00000003ff047819 */ /* 0x100fe40000011400 */
[----:B------:R-:W-:Y:S01]  /*3df0*/  SHF.R.S32.HI R3, RZ, 0x4, R0 ;  /* 0x00000004ff037819 */ /* 0x000fe20000011400 */
[----:B------:R-:W-:Y:S01]  /*3e00*/  IMAD R111, R110, 0x8, R111 ;  /* 0x000000086e6f7824 */ /* 0x000fe200078e026f */
[----:B------:R-:W-:-:S02]  /*3e10*/  LOP3.LUT R2, R2, 0x40, RZ, 0xc0, !PT ;  /* 0x0000004002027812 */ /* 0x000fc400078ec0ff */
[----:B------:R-:W-:Y:S02]  /*3e20*/  SGXT R4, R4, 0x1 ;  /* 0x000000010404781a */ /* 0x000fe40000000200 */
[----:B------:R-:W-:Y:S01]  /*3e30*/  SGXT R3, R3, 0x1 ;  /* 0x000000010303781a */ /* 0x000fe20000000200 */
[----:B------:R-:W-:Y:S01]  /*3e40*/  IMAD.IADD R2, R2, 0x1, R111 ;  /* 0x0000000102027824 */ /* 0x000fe200078e026f */
[----:B------:R-:W-:Y:S02]  /*3e50*/  LOP3.LUT R4, R4, 0x440, RZ, 0xc0, !PT ;  /* 0x0000044004047812 */ /* 0x000fe400078ec0ff */
[----:B------:R-:W-:Y:S02]  /*3e60*/  LOP3.LUT R6, R3, 0x804, RZ, 0xc0, !PT ;  /* 0x0000080403067812 */ /* 0x000fe400078ec0ff */
[----:B------:R-:W-:Y:S02]  /*3e70*/  LOP3.LUT R3, R2, 0x40, RZ, 0x3c, !PT ;  /* 0x0000004002037812 */ /* 0x000fe400078e3cff */
[----:B------:R-:W-:-:S02]  /*3e80*/  LOP3.LUT R113, R4, 0x38, R113, 0xf8, !PT ;  /* 0x0000003804717812 */ /* 0x000fc400078ef871 */
[----:B------:R-:W-:Y:S02]  /*3e90*/  LOP3.LUT R6, R6, 0x80, R5, 0xf8, !PT ;  /* 0x0000008006067812 */ /* 0x000fe400078ef805 */
[C---:B------:R-:W-:Y:S01]  /*3ea0*/  LOP3.LUT R4, R2.reuse, 0x4, RZ, 0x3c, !PT ;  /* 0x0000000402047812 */ /* 0x040fe200078e3cff */
[----:B------:R-:W-:Y:S01]  /*3eb0*/  STS [R2], R20 ;  /* 0x0000001402007388 */ /* 0x000fe20000000800 */
[----:B------:R-:W-:Y:S02]  /*3ec0*/  LOP3.LUT R5, R2, 0x44, RZ, 0x3c, !PT ;  /* 0x0000004402057812 */ /* 0x000fe400078e3cff */
[----:B------:R-:W-:Y:S01]  /*3ed0*/  LOP3.LUT R113, R113, 0x40, R0, 0x78, !PT ;  /* 0x0000004071717812 */ /* 0x000fe200078e7800 */
[----:B------:R0:W-:Y:S01]  /*3ee0*/  STS [R2+0x80], R21 ;  /* 0x0000801502007388 */ /* 0x0001e20000000800 */
[C---:B------:R-:W-:Y:S01]  /*3ef0*/  ISETP.GE.AND P0, PT, R108.reuse, c[0x0][0x178], PT ;  /* 0x00005e006c007a0c */ /* 0x040fe20003f06270 */
[----:B------:R-:W-:Y:S01]  /*3f00*/  IMAD R108, R108, c[0x0][0x194], RZ ;  /* 0x000065006c6c7a24 */ /* 0x000fe200078e02ff */
[----:B------:R-:W-:Y:S01]  /*3f10*/  LOP3.LUT R113, R6, R113, RZ, 0xfc, !PT ;  /* 0x0000007106717212 */ /* 0x000fe200078efcff */
[----:B------:R1:W-:Y:S01]  /*3f20*/  STS [R3+0x400], R22 ;  /* 0x0004001603007388 */ /* 0x0003e20000000800 */
[----:B------:R-:W-:-:S02]  /*3f30*/  LOP3.LUT R0, R112, 0x3c, R109, 0xfe, !PT ;  /* 0x0000003c70007812 */ /* 0x000fc400078efe6d */
[C-C-:B------:R-:W-:Y:S01]  /*3f40*/  LOP3.LUT R13, R112.reuse, 0x38, R109.reuse, 0xfe, !PT ;  /* 0x00000038700d7812 */ /* 0x140fe200078efe6d */
[----:B------:R2:W-:Y:S01]  /*3f50*/  STS [R3+0x480], R23 ;  /* 0x0004801703007388 */ /* 0x0005e20000000800 */
[C-C-:B------:R-:W-:Y:S02]  /*3f60*/  LOP3.LUT R12, R112.reuse, 0x34, R109.reuse, 0xfe, !PT ;  /* 0x00000034700c7812 */ /* 0x140fe400078efe6d */
[----:B0-----:R-:W-:Y:S01]  /*3f70*/  LOP3.LUT R21, R113, 0x4, RZ, 0x3c, !PT ;  /* 0x0000000471157812 */ /* 0x001fe200078e3cff */
[----:B------:R-:W-:Y:S01]  /*3f80*/  STS [R4+0x800], R32 ;  /* 0x0008002004007388 */ /* 0x000fe20000000800 */
[----:B------:R-:W-:Y:S02]  /*3f90*/  LOP3.LUT R2, R112, 0x4, R109, 0xfe, !PT ;  /* 0x0000000470027812 */ /* 0x000fe400078efe6d */
[----:B-1----:R-:W-:Y:S01]  /*3fa0*/  LEA R22, P2, R108, c[0x0][0x170], 0x1 ;  /* 0x00005c006c167a11 */ /* 0x002fe200078408ff */
[----:B------:R-:W-:Y:S01]  /*3fb0*/  STS [R4+0x880], R33 ;  /* 0x0008802104007388 */ /* 0x000fe20000000800 */
[----:B------:R-:W-:-:S02]  /*3fc0*/  ISETP.LT.AND P4, PT, R2, c[0x0][0x17c], !P0 ;  /* 0x00005f0002007a0c */ /* 0x000fc40004781270 */
[----:B--2---:R-:W-:Y:S01]  /*3fd0*/  LOP3.LUT R3, R112, R109, RZ, 0xfc, !PT ;  /* 0x0000006d70037212 */ /* 0x004fe200078efcff */
[----:B------:R-:W-:Y:S01]  /*3fe0*/  STS [R5+0xc00], R34 ;  /* 0x000c002205007388 */ /* 0x000fe20000000800 */
[----:B------:R-:W-:Y:S02]  /*3ff0*/  LEA.HI.X.SX32 R108, R108, c[0x0][0x174], 0x1, P2 ;  /* 0x00005d006c6c7a11 */ /* 0x000fe400010f0eff */
[C---:B------:R-:W-:Y:S01]  /*4000*/  ISETP.LT.AND P1, PT, R3.reuse, c[0x0][0x17c], !P0 ;  /* 0x00005f0003007a0c */ /* 0x040fe20004721270 */
[----:B------:R0:W-:Y:S01]  /*4010*/  STS [R5+0xc80], R35 ;  /* 0x000c802305007388 */ /* 0x0001e20000000800 */
[----:B------:R-:W-:Y:S01]  /*4020*/  IMAD R3, R3, c[0x0][0x198], RZ ;  /* 0x0000660003037a24 */ /* 0x000fe200078e02ff */
[C-C-:B------:R-:W-:Y:S02]  /*4030*/  LOP3.LUT R14, R112.reuse, 0x30, R109.reuse, 0xfe, !PT ;  /* 0x00000030700e7812 */ /* 0x140fe400078efe6d */
[----:B------:R-:W-:Y:S01]  /*4040*/  BAR.SYNC.DEFER_BLOCKING 0x0 ;  /* 0x0000000000007b1d */ /* 0x000fe20000010000 */
[----:B------:R-:W-:-:S02]  /*4050*/  LOP3.LUT R15, R112, 0x2c, R109, 0xfe, !PT ;  /* 0x0000002c700f7812 */ /* 0x000fc400078efe6d */
[C-C-:B------:R-:W-:Y:S02]  /*4060*/  LOP3.LUT R16, R112.reuse, 0x28, R109.reuse, 0xfe, !PT ;  /* 0x0000002870107812 */ /* 0x140fe400078efe6d */
[--C-:B------:R-:W-:Y:S01]  /*4070*/  LOP3.LUT R17, R112, 0x24, R109.reuse, 0xfe, !PT ;  /* 0x0000002470117812 */ /* 0x100fe200078efe6d */
[----:B0-----:R-:W-:Y:S01]  /*4080*/  IMAD R5, R2, c[0x0][0x198], RZ ;  /* 0x0000660002057a24 */ /* 0x001fe200078e02ff */
[----:B------:R-:W-:Y:S02]  /*4090*/  LEA R2, P2, R3, R22, 0x1 ;  /* 0x0000001603027211 */ /* 0x000fe400078408ff */
[C-C-:B------:R-:W-:Y:S02]  /*40a0*/  LOP3.LUT R18, R112.reuse, 0x20, R109.reuse, 0xfe, !PT ;  /* 0x0000002070127812 */ /* 0x140fe400078efe6d */
[C-C-:B------:R-:W-:Y:S02]  /*40b0*/  LOP3.LUT R11, R112.reuse, 0x1c, R109.reuse, 0xfe, !PT ;  /* 0x0000001c700b7812 */ /* 0x140fe400078efe6d */
[----:B------:R-:W-:-:S02]  /*40c0*/  LOP3.LUT R10, R112, 0x18, R109, 0xfe, !PT ;  /* 0x00000018700a7812 */ /* 0x000fc400078efe6d */
[C-C-:B------:R-:W-:Y:S02]  /*40d0*/  LOP3.LUT R8, R112.reuse, 0x14, R109.reuse, 0xfe, !PT ;  /* 0x0000001470087812 */ /* 0x140fe400078efe6d */
[----:B------:R-:W-:Y:S02]  /*40e0*/  LEA R4, P3, R5, R22, 0x1 ;  /* 0x0000001605047211 */ /* 0x000fe400078608ff */
[--C-:B------:R-:W-:Y:S01]  /*40f0*/  LOP3.LUT R7, R112, 0x10, R109.reuse, 0xfe, !PT ;  /* 0x0000001070077812 */ /* 0x100fe200078efe6d */
[----:B------:R-:W-:Y:S01]  /*4100*/  IMAD R20, R8, c[0x0][0x198], RZ ;  /* 0x0000660008147a24 */ /* 0x000fe200078e02ff */
[C-C-:B------:R-:W-:Y:S02]  /*4110*/  LOP3.LUT R6, R112.reuse, 0xc, R109.reuse, 0xfe, !PT ;  /* 0x0000000c70067812 */ /* 0x140fe400078efe6d */
[----:B------:R-:W-:Y:S01]  /*4120*/  LOP3.LUT R109, R112, 0x8, R109, 0xfe, !PT ;  /* 0x00000008706d7812 */ /* 0x000fe200078efe6d */
[----:B------:R-:W0:Y:S01]  /*4130*/  LDS R25, [R113] ;  /* 0x0000000071197984 */ /* 0x000e220000000800 */
[-C--:B------:R-:W-:Y:S01]  /*4140*/  LEA.HI.X.SX32 R3, R3, R108.reuse, 0x1, P2 ;  /* 0x0000006c03037211 */ /* 0x080fe200010f0eff */
[----:B------:R-:W-:Y:S01]  /*4150*/  IMAD R9, R6, c[0x0][0x198], RZ ;  /* 0x0000660006097a24 */ /* 0x000fe200078e02ff */
[----:B------:R-:W-:Y:S01]  /*4160*/  LEA.HI.X.SX32 R5, R5, R108, 0x1, P3 ;  /* 0x0000006c05057211 */ /* 0x000fe200018f0eff */
[----:B------:R-:W1:Y:S01]  /*4170*/  LDS R29, [R21] ;  /* 0x00000000151d7984 */ /* 0x000e620000000800 */
[C---:B------:R-:W-:Y:S01]  /*4180*/  ISETP.LT.AND P3, PT, R109.reuse, c[0x0][0x17c], !P0 ;  /* 0x00005f006d007a0c */ /* 0x040fe20004761270 */
[----:B------:R-:W-:-:S02]  /*4190*/  IMAD R109, R109, c[0x0][0x198], RZ ;  /* 0x000066006d6d7a24 */ /* 0x000fc400078e02ff */
[----:B------:R-:W2:Y:S01]  /*41a0*/  LDS R23, [R113+0x100] ;  /* 0x0001000071177984 */ /* 0x000ea20000000800 */
[----:B------:R-:W-:-:S03]  /*41b0*/  IMAD R19, R7, c[0x0][0x198], RZ ;  /* 0x0000660007137a24 */ /* 0x000fc600078e02ff */
[----:B------:R-:W3:Y:S04]  /*41c0*/  LDS R31, [R21+0x100] ;  /* 0x00010000151f7984 */ /* 0x000ee80000000800 */
[----:B------:R-:W4:Y:S04]  /*41d0*/  LDS R27, [R113+0x200] ;  /* 0x00020000711b7984 */ /* 0x000f280000000800 */
[----:B------:R-:W5:Y:S04]  /*41e0*/  LDS R33, [R21+0x200] ;  /* 0x0002000015217984 */ /* 0x000f680000000800 */
[----:B------:R-:W3:Y:S04]  /*41f0*/  LDS R113, [R113+0x300] ;  /* 0x0003000071717984 */ /* 0x000ee80000000800 */
[----:B------:R-:W4:Y:S04]  /*4200*/  LDS R21, [R21+0x300] ;  /* 0x0003000015157984 */ /* 0x000f280000000800 */
[----:B0-----:R0:W-:Y:S01]  /*4210*/  @P1 STG.E.U16 [R2.64], R25 ;  /* 0x0000001902001986 */ /* 0x0011e2000c101506 */
[----:B------:R-:W-:-:S03]  /*4220*/  ISETP.LT.AND P1, PT, R7, c[0x0][0x17c], !P0 ;  /* 0x00005f0007007a0c */ /* 0x000fc60004721270 */
[----:B-1----:R1:W-:Y:S01]  /*4230*/  @P4 STG.E.U16 [R4.64], R29 ;  /* 0x0000001d04004986 */ /* 0x0023e2000c101506 */
[----:B------:R-:W-:Y:S02]  /*4240*/  ISETP.LT.AND P4, PT, R6, c[0x0][0x17c], !P0 ;  /* 0x00005f0006007a0c */ /* 0x000fe40004781270 */
[----:B------:R-:W-:-:S04]  /*4250*/  LEA R6, P2, R109, R22, 0x1 ;  /* 0x000000166d067211 */ /* 0x000fc800078408ff */
[----:B------:R-:W-:Y:S02]  /*4260*/  LEA.HI.X.SX32 R7, R109, R108, 0x1, P2 ;  /* 0x0000006c6d077211 */ /* 0x000fe400010f0eff */
[----:B------:R-:W-:Y:S02]  /*4270*/  ISETP.LT.AND P2, PT, R8, c[0x0][0x17c], !P0 ;  /* 0x00005f0008007a0c */ /* 0x000fe40004741270 */
[-C--:B0-----:R-:W-:Y:S01]  /*4280*/  LEA R2, P5, R9, R22.reuse, 0x1 ;  /* 0x0000001609027211 */ /* 0x081fe200078a08ff */
[----:B--2---:R0:W-:Y:S01]  /*4290*/  @P3 STG.E.U16 [R6.64], R23 ;  /* 0x0000001706003986 */ /* 0x0041e2000c101506 */
[-C--:B-1----:R-:W-:Y:S02]  /*42a0*/  LEA R4, P6, R19, R22.reuse, 0x1 ;  /* 0x0000001613047211 */ /* 0x082fe400078c08ff */
[----:B------:R-:W-:Y:S02]  /*42b0*/  LEA R8, P3, R20, R22, 0x1 ;  /* 0x0000001614087211 */ /* 0x000fe400078608ff */
[----:B------:R-:W-:-:S02]  /*42c0*/  LEA.HI.X.SX32 R3, R9, R108, 0x1, P5 ;  /* 0x0000006c09037211 */ /* 0x000fc400028f0eff */
[-C--:B------:R-:W-:Y:S01]  /*42d0*/  LEA.HI.X.SX32 R5, R19, R108.reuse, 0x1, P6 ;  /* 0x0000006c13057211 */ /* 0x080fe200030f0eff */
[----:B------:R-:W-:Y:S01]  /*42e0*/  IMAD R19, R10, c[0x0][0x198], RZ ;  /* 0x000066000a137a24 */ /* 0x000fe200078e02ff */
[----:B------:R-:W-:Y:S01]  /*42f0*/  LEA.HI.X.SX32 R9, R20, R108, 0x1, P3 ;  /* 0x0000006c14097211 */ /* 0x000fe200018f0eff */
[----:B---3--:R1:W-:Y:S01]  /*4300*/  @P4 STG.E.U16 [R2.64], R31 ;  /* 0x0000001f02004986 */ /* 0x0083e2000c101506 */
[----:B------:R-:W-:Y:S01]  /*4310*/  ISETP.LT.AND P3, PT, R10, c[0x0][0x17c], !P0 ;  /* 0x00005f000a007a0c */ /* 0x000fe20004761270 */
[----:B0-----:R-:W-:Y:S01]  /*4320*/  IMAD R7, R11, c[0x0][0x198], RZ ;  /* 0x000066000b077a24 */ /* 0x001fe200078e02ff */
[----:B------:R-:W-:Y:S01]  /*4330*/  LEA R10, P4, R19, R22, 0x1 ;  /* 0x00000016130a7211 */ /* 0x000fe200078808ff */
[----:B----4-:R0:W-:Y:S01]  /*4340*/  @P1 STG.E.U16 [R4.64], R27 ;  /* 0x0000001b04001986 */ /* 0x0101e2000c101506 */
[C---:B------:R-:W-:Y:S01]  /*4350*/  ISETP.LT.AND P1, PT, R18.reuse, c[0x0][0x17c], !P0 ;  /* 0x00005f0012007a0c */ /* 0x040fe20004721270 */
[----:B------:R-:W-:Y:S01]  /*4360*/  IMAD R18, R18, c[0x0][0x198], RZ ;  /* 0x0000660012127a24 */ /* 0x000fe200078e02ff */
[----:B------:R-:W-:Y:S01]  /*4370*/  PRMT R25, R25, 0x7632, R25 ;  /* 0x0000763219197816 */ /* 0x000fe20000000019 */
[----:B-----5:R2:W-:Y:S01]  /*4380*/  @P2 STG.E.U16 [R8.64], R33 ;  /* 0x0000002108002986 */ /* 0x0205e2000c101506 */
[----:B------:R-:W-:-:S02]  /*4390*/  ISETP.LT.AND P2, PT, R11, c[0x0][0x17c], !P0 ;  /* 0x00005f000b007a0c */ /* 0x000fc40004741270 */
[----:B------:R-:W-:Y:S02]  /*43a0*/  LEA.HI.X.SX32 R11, R19, R108, 0x1, P4 ;  /* 0x0000006c130b7211 */ /* 0x000fe400020f0eff */
[C---:B------:R-:W-:Y:S01]  /*43b0*/  ISETP.LT.AND P4, PT, R17.reuse, c[0x0][0x17c], !P0 ;  /* 0x00005f0011007a0c */ /* 0x040fe20004781270 */
[----:B------:R-:W-:Y:S01]  /*43c0*/  IMAD R17, R17, c[0x0][0x198], RZ ;  /* 0x0000660011117a24 */ /* 0x000fe200078e02ff */
[-C--:B-1----:R-:W-:Y:S01]  /*43d0*/  LEA R2, P5, R7, R22.reuse, 0x1 ;  /* 0x0000001607027211 */ /* 0x082fe200078a08ff */
[----:B------:R1:W-:Y:S01]  /*43e0*/  @P3 STG.E.U16 [R10.64], R113 ;  /* 0x000000710a003986 */ /* 0x0003e2000c101506 */
[-C--:B0-----:R-:W-:Y:S02]  /*43f0*/  LEA R4, P3, R18, R22.reuse, 0x1 ;  /* 0x0000001612047211 */ /* 0x081fe400078608ff */
[----:B------:R-:W-:Y:S01]  /*4400*/  LEA R6, P6, R17, R22, 0x1 ;  /* 0x0000001611067211 */ /* 0x000fe200078c08ff */
[----:B--2---:R-:W-:Y:S01]  /*4410*/  IMAD R9, R12, c[0x0][0x198], RZ ;  /* 0x000066000c097a24 */ /* 0x004fe200078e02ff */
[----:B------:R-:W-:-:S02]  /*4420*/  LEA.HI.X.SX32 R3, R7, R108, 0x1, P5 ;  /* 0x0000006c07037211 */ /* 0x000fc400028f0eff */
[-C--:B------:R-:W-:Y:S02]  /*4430*/  LEA.HI.X.SX32 R5, R18, R108.reuse, 0x1, P3 ;  /* 0x0000006c12057211 */ /* 0x080fe400018f0eff */
[----:B------:R-:W-:Y:S01]  /*4440*/  PRMT R29, R29, 0x7632, R29 ;  /* 0x000076321d1d7816 */ /* 0x000fe2000000001d */
[----:B------:R0:W-:Y:S01]  /*4450*/  @P2 STG.E.U16 [R2.64], R21 ;  /* 0x0000001502002986 */ /* 0x0001e2000c101506 */
[----:B------:R-:W-:Y:S01]  /*4460*/  LEA.HI.X.SX32 R7, R17, R108, 0x1, P6 ;  /* 0x0000006c11077211 */ /* 0x000fe200030f0eff */
[----:B-1----:R-:W-:Y:S01]  /*4470*/  IMAD R11, R13, c[0x0][0x198], RZ ;  /* 0x000066000d0b7a24 */ /* 0x002fe200078e02ff */
[C---:B------:R-:W-:Y:S01]  /*4480*/  ISETP.LT.AND P3, PT, R14.reuse, c[0x0][0x17c], !P0 ;  /* 0x00005f000e007a0c */ /* 0x040fe20004761270 */
[----:B------:R1:W-:Y:S01]  /*4490*/  @P1 STG.E.U16 [R4.64], R25 ;  /* 0x0000001904001986 */ /* 0x0003e2000c101506 */
[----:B------:R-:W-:Y:S01]  /*44a0*/  IMAD R14, R14, c[0x0][0x198], RZ ;  /* 0x000066000e0e7a24 */ /* 0x000fe200078e02ff */
[C---:B------:R-:W-:Y:S01]  /*44b0*/  ISETP.LT.AND P5, PT, R16.reuse, c[0x0][0x17c], !P0 ;  /* 0x00005f0010007a0c */ /* 0x040fe200047a1270 */
[----:B------:R-:W-:Y:S01]  /*44c0*/  IMAD R16, R16, c[0x0][0x198], RZ ;  /* 0x0000660010107a24 */ /* 0x000fe200078e02ff */
[----:B------:R2:W-:Y:S01]  /*44d0*/  @P4 STG.E.U16 [R6.64], R29 ;  /* 0x0000001d06004986 */ /* 0x0005e2000c101506 */
[C---:B------:R-:W-:Y:S01]  /*44e0*/  ISETP.LT.AND P4, PT, R15.reuse, c[0x0][0x17c], !P0 ;  /* 0x00005f000f007a0c */ /* 0x040fe20004781270 */
[----:B------:R-:W-:Y:S01]  /*44f0*/  IMAD R15, R15, c[0x0][0x198], RZ ;  /* 0x000066000f0f7a24 */ /* 0x000fe200078e02ff */
[----:B------:R-:W-:Y:S01]  /*4500*/  PRMT R23, R23, 0x7632, R23 ;  /* 0x0000763217177816 */ /* 0x000fe20000000017 */
[----:B------:R-:W-:Y:S01]  /*4510*/  IMAD R17, R0, c[0x0][0x198], RZ ;  /* 0x0000660000117a24 */ /* 0x000fe200078e02ff */
[----:B0-----:R-:W-:-:S02]  /*4520*/  LEA R2, P6, R16, R22, 0x1 ;  /* 0x0000001610027211 */ /* 0x001fc400078c08ff */
[----:B------:R-:W-:Y:S02]  /*4530*/  PRMT R31, R31, 0x7632, R31 ;  /* 0x000076321f1f7816 */ /* 0x000fe4000000001f */
[C---:B-1----:R-:W-:Y:S02]  /*4540*/  LEA R4, P1, R15.reuse, R22, 0x1 ;  /* 0x000000160f047211 */ /* 0x042fe400078208ff */
[----:B------:R-:W-:Y:S02]  /*4550*/  LEA.HI.X.SX32 R3, R16, R108, 0x1, P6 ;  /* 0x0000006c10037211 */ /* 0x000fe400030f0eff */
[----:B--2---:R-:W-:Y:S02]  /*4560*/  LEA R6, P2, R14, R22, 0x1 ;  /* 0x000000160e067211 */ /* 0x004fe400078408ff */
[----:B------:R-:W-:Y:S01]  /*4570*/  LEA.HI.X.SX32 R5, R15, R108, 0x1, P1 ;  /* 0x0000006c0f057211 */ /* 0x000fe200008f0eff */
[----:B------:R0:W-:Y:S01]  /*4580*/  @P5 STG.E.U16 [R2.64], R23 ;  /* 0x0000001702005986 */ /* 0x0001e2000c101506 */
[----:B------:R-:W-:-:S02]  /*4590*/  LEA R10, P1, R11, R22, 0x1 ;  /* 0x000000160b0a7211 */ /* 0x000fc400078208ff */
[-C--:B------:R-:W-:Y:S01]  /*45a0*/  LEA.HI.X.SX32 R7, R14, R108.reuse, 0x1, P2 ;  /* 0x0000006c0e077211 */ /* 0x080fe200010f0eff */
[----:B------:R1:W-:Y:S01]  /*45b0*/  @P4 STG.E.U16 [R4.64], R31 ;  /* 0x0000001f04004986 */ /* 0x0003e2000c101506 */
[----:B------:R-:W-:Y:S02]  /*45c0*/  ISETP.LT.AND P2, PT, R12, c[0x0][0x17c], !P0 ;  /* 0x00005f000c007a0c */ /* 0x000fe40004741270 */
[----:B------:R-:W-:Y:S02]  /*45d0*/  LEA.HI.X.SX32 R11, R11, R108, 0x1, P1 ;  /* 0x0000006c0b0b7211 */ /* 0x000fe400008f0eff */
[----:B------:R-:W-:Y:S02]  /*45e0*/  ISETP.LT.AND P1, PT, R13, c[0x0][0x17c], !P0 ;  /* 0x00005f000d007a0c */ /* 0x000fe40004721270 */
[----:B------:R-:W-:Y:S02]  /*45f0*/  ISETP.LT.AND P0, PT, R0, c[0x0][0x17c], !P0 ;  /* 0x00005f0000007a0c */ /* 0x000fe40004701270 */
[----:B------:R-:W-:-:S02]  /*4600*/  LEA R8, P6, R9, R22, 0x1 ;  /* 0x0000001609087211 */ /* 0x000fc400078c08ff */
[----:B0-----:R-:W-:Y:S02]  /*4610*/  PRMT R3, R27, 0x7632, R3 ;  /* 0x000076321b037816 */ /* 0x001fe40000000003 */
[----:B------:R-:W-:Y:S02]  /*4620*/  LEA.HI.X.SX32 R9, R9, R108, 0x1, P6 ;  /* 0x0000006c09097211 */ /* 0x000fe400030f0eff */
[----:B------:R-:W-:Y:S01]  /*4630*/  PRMT R33, R33, 0x7632, R33 ;  /* 0x0000763221217816 */ /* 0x000fe20000000021 */
[----:B------:R0:W-:Y:S01]  /*4640*/  @P3 STG.E.U16 [R6.64], R3 ;  /* 0x0000000306003986 */ /* 0x0001e2000c101506 */
[----:B-1----:R-:W-:Y:S02]  /*4650*/  PRMT R5, R113, 0x7632, R5 ;  /* 0x0000763271057816 */ /* 0x002fe40000000005 */
[C---:B------:R-:W-:Y:S01]  /*4660*/  LEA R12, P6, R17.reuse, R22, 0x1 ;  /* 0x00000016110c7211 */ /* 0x040fe200078c08ff */
[----:B------:R0:W-:Y:S03]  /*4670*/  @P2 STG.E.U16 [R8.64], R33 ;  /* 0x0000002108002986 */ /* 0x0001e6000c101506 */
[----:B------:R-:W-:Y:S01]  /*4680*/  LEA.HI.X.SX32 R13, R17, R108, 0x1, P6 ;  /* 0x0000006c110d7211 */ /* 0x000fe200030f0eff */
[----:B------:R0:W-:Y:S01]  /*4690*/  @P1 STG.E.U16 [R10.64], R5 ;  /* 0x000000050a001986 */ /* 0x0001e2000c101506 */
[----:B------:R-:W-:Y:S07]  /*46a0*/  @!P0 EXIT ;  /* 0x000000000000894d */ /* 0x000fee0003800000 */
[----:B0-----:R-:W-:-:S05]  /*46b0*/  PRMT R6, R21, 0x7632, R6 ;  /* 0x0000763215067816 */ /* 0x001fca0000000006 */
[----:B------:R-:W-:Y:S01]  /*46c0*/  STG.E.U16 [R12.64], R6 ;  /* 0x000000060c007986 */ /* 0x000fe2000c101506 */
[----:B------:R-:W-:Y:S05]  /*46d0*/  EXIT ;  /* 0x000000000000794d */ /* 0x000fea0003800000 */
.L_x_4:
[----:B------:R-:W-:-:S00]  /*46e0*/  BRA `(.L_x_4) ;  /* 0xfffffff000007947 */ /* 0x000fc0000383ffff */
[----:B------:R-:W-:-:S00]  /*46f0*/  NOP ;  /* 0x0000000000007918 */ /* 0x000fc00000000000 */
        /* <DEDUP_REMOVED lines=8> */
.L_x_5:


//--------------------- .nv.shared.matmul_kernel  --------------------------
	.section	.nv.shared.matmul_kernel,"aw",@nobits
	.sectionflags	@""
	.align	16
